	.target	sm_90a

	.elftype	@"ET_EXEC"


//--------------------- .note.nv.tkinfo           --------------------------
	.section	.note.nv.tkinfo,"",@"SHT_NOTE"
	.sectionflags	@"SHF_NOTE_NV_TKINFO"
	.tkinfo
        /*0018*/ 	.word	0x00000002
        /*0030*/ 	.string	""
        /*0030*/ 	.string	"ptxas"
        /*0030*/ 	.string	"Cuda compilation tools, release 13.0, V13.0.88"
        /*0030*/ 	.string	"Build cuda_13.0.r13.0/compiler.36424714_0"
        /*0030*/ 	.string	"-arch sm_90a -m 64 "



//--------------------- .note.nv.cuinfo           --------------------------
	.section	.note.nv.cuinfo,"",@"SHT_NOTE"
	.sectionflags	@"SHF_NOTE_NV_CUINFO"
        /*0018*/ 	.short	0x0002
        /*001a*/ 	.short	0x005a
        /*001c*/ 	.short	0x0082
	.zero		2


//--------------------- .nv.info                  --------------------------
	.section	.nv.info,"",@"SHT_CUDA_INFO"
	.align	4


	//----- nvinfo : EIATTR_REGCOUNT
	.align		4
        /*0000*/ 	.byte	0x04, 0x2f
        /*0002*/ 	.short	(.L_15 - .L_14)
	.align		4
.L_14:
        /*0004*/ 	.word	index@(_ZN7cutlass13device_kernelINS_4gemm6kernel13GemmUniversalIN4cute5tupleIJiiiiEEENS1_10collective13CollectiveMmaINS1_34MainloopSm90TmaGmmaWarpSpecializedILi20ENS5_IJNS4_1CILi2EEENSA_ILi1EEESC_EEENS1_35KernelTmaWarpSpecializedCooperativeEEENS5_IJNSA_ILi256EEENSA_ILi96EEENSA_ILi16EEEEEENS_10bfloat16_tENS5_IJlSC_lEEESK_SL_NS4_8TiledMMAINS4_8MMA_AtomIJNS4_4SM904GMMA27MMA_64x96x16_F32BF16BF16_SSILNSP_5MajorE0ELSR_0ELNSP_7ScaleInE1ELSS_1EEEEEENS4_6LayoutISD_NS5_IJSC_NSA_ILi0EEESW_EEEEENS5_IJNS4_10UnderscoreESZ_SZ_EEEEENS4_13SM90_TMA_LOADENS4_14ComposedLayoutINS4_7SwizzleILi1ELi4ELi3EEENS4_18smem_ptr_flag_bitsILi16EEENSV_INS5_IJNSA_ILi8EEESI_EEENS5_IJSI_SC_EEEEEEEvNS4_8identityENS4_23SM90_TMA_LOAD_MULTICASTES1C_vS1D_EENS_8epilogue10collective6detail29Sm90TmaWarpSpecializedAdapterINS1H_15DefaultEpilogueISK_SL_SL_NS1G_6thread17LinearCombinationISK_Li1EffLNS1L_9ScaleType4KindE0ELNS_15FloatRoundStyleE2ESK_EENS1_15EpilogueDefaultEEEEEvvEEEEvNT_6ParamsE)
        /*0008*/ 	.word	0x000000a8


	//----- nvinfo : EIATTR_FRAME_SIZE
	.align		4
.L_15:
        /*000c*/ 	.byte	0x04, 0x11
        /*000e*/ 	.short	(.L_17 - .L_16)
	.align		4
.L_16:
        /*0010*/ 	.word	index@(_ZN7cutlass13device_kernelINS_4gemm6kernel13GemmUniversalIN4cute5tupleIJiiiiEEENS1_10collective13CollectiveMmaINS1_34MainloopSm90TmaGmmaWarpSpecializedILi20ENS5_IJNS4_1CILi2EEENSA_ILi1EEESC_EEENS1_35KernelTmaWarpSpecializedCooperativeEEENS5_IJNSA_ILi256EEENSA_ILi96EEENSA_ILi16EEEEEENS_10bfloat16_tENS5_IJlSC_lEEESK_SL_NS4_8TiledMMAINS4_8MMA_AtomIJNS4_4SM904GMMA27MMA_64x96x16_F32BF16BF16_SSILNSP_5MajorE0ELSR_0ELNSP_7ScaleInE1ELSS_1EEEEEENS4_6LayoutISD_NS5_IJSC_NSA_ILi0EEESW_EEEEENS5_IJNS4_10UnderscoreESZ_SZ_EEEEENS4_13SM90_TMA_LOADENS4_14ComposedLayoutINS4_7SwizzleILi1ELi4ELi3EEENS4_18smem_ptr_flag_bitsILi16EEENSV_INS5_IJNSA_ILi8EEESI_EEENS5_IJSI_SC_EEEEEEEvNS4_8identityENS4_23SM90_TMA_LOAD_MULTICASTES1C_vS1D_EENS_8epilogue10collective6detail29Sm90TmaWarpSpecializedAdapterINS1H_15DefaultEpilogueISK_SL_SL_NS1G_6thread17LinearCombinationISK_Li1EffLNS1L_9ScaleType4KindE0ELNS_15FloatRoundStyleE2ESK_EENS1_15EpilogueDefaultEEEEEvvEEEEvNT_6ParamsE)
        /*0014*/ 	.word	0x00000000


	//----- nvinfo : EIATTR_MIN_STACK_SIZE
	.align		4
.L_17:
        /*0018*/ 	.byte	0x04, 0x12
        /*001a*/ 	.short	(.L_19 - .L_18)
	.align		4
.L_18:
        /*001c*/ 	.word	index@(_ZN7cutlass13device_kernelINS_4gemm6kernel13GemmUniversalIN4cute5tupleIJiiiiEEENS1_10collective13CollectiveMmaINS1_34MainloopSm90TmaGmmaWarpSpecializedILi20ENS5_IJNS4_1CILi2EEENSA_ILi1EEESC_EEENS1_35KernelTmaWarpSpecializedCooperativeEEENS5_IJNSA_ILi256EEENSA_ILi96EEENSA_ILi16EEEEEENS_10bfloat16_tENS5_IJlSC_lEEESK_SL_NS4_8TiledMMAINS4_8MMA_AtomIJNS4_4SM904GMMA27MMA_64x96x16_F32BF16BF16_SSILNSP_5MajorE0ELSR_0ELNSP_7ScaleInE1ELSS_1EEEEEENS4_6LayoutISD_NS5_IJSC_NSA_ILi0EEESW_EEEEENS5_IJNS4_10UnderscoreESZ_SZ_EEEEENS4_13SM90_TMA_LOADENS4_14ComposedLayoutINS4_7SwizzleILi1ELi4ELi3EEENS4_18smem_ptr_flag_bitsILi16EEENSV_INS5_IJNSA_ILi8EEESI_EEENS5_IJSI_SC_EEEEEEEvNS4_8identityENS4_23SM90_TMA_LOAD_MULTICASTES1C_vS1D_EENS_8epilogue10collective6detail29Sm90TmaWarpSpecializedAdapterINS1H_15DefaultEpilogueISK_SL_SL_NS1G_6thread17LinearCombinationISK_Li1EffLNS1L_9ScaleType4KindE0ELNS_15FloatRoundStyleE2ESK_EENS1_15EpilogueDefaultEEEEEvvEEEEvNT_6ParamsE)
        /*0020*/ 	.word	0x00000000
.L_19:


//--------------------- .nv.compat                --------------------------
	.section	.nv.compat,"",@"SHT_CUDA_COMPAT_INFO"
	.align	4
        /*0000*/ 	.byte	0x02, 0x09, 0x01, 0x00, 0x02, 0x02, 0x04, 0x00, 0x02, 0x05, 0x05, 0x00, 0x03, 0x07, 0x01, 0x01
        /*0010*/ 	.byte	0x02, 0x03, 0x01, 0x00, 0x02, 0x06, 0x01, 0x00, 0x04, 0x0b, 0x08, 0x00, 0x00, 0x00, 0x00, 0x00
        /*0020*/ 	.byte	0x00, 0x00, 0x00, 0x00


//--------------------- .nv.info._ZN7cutlass13device_kernelINS_4gemm6kernel13GemmUniversalIN4cute5tupleIJiiiiEEENS1_10collective13CollectiveMmaINS1_34MainloopSm90TmaGmmaWarpSpecializedILi20ENS5_IJNS4_1CILi2EEENSA_ILi1EEESC_EEENS1_35KernelTmaWarpSpecializedCooperativeEEENS5_IJNSA_ILi256EEENSA_ILi96EEENSA_ILi16EEEEEENS_10bfloat16_tENS5_IJlSC_lEEESK_SL_NS4_8TiledMMAINS4_8MMA_AtomIJNS4_4SM904GMMA27MMA_64x96x16_F32BF16BF16_SSILNSP_5MajorE0ELSR_0ELNSP_7ScaleInE1ELSS_1EEEEEENS4_6LayoutISD_NS5_IJSC_NSA_ILi0EEESW_EEEEENS5_IJNS4_10UnderscoreESZ_SZ_EEEEENS4_13SM90_TMA_LOADENS4_14ComposedLayoutINS4_7SwizzleILi1ELi4ELi3EEENS4_18smem_ptr_flag_bitsILi16EEENSV_INS5_IJNSA_ILi8EEESI_EEENS5_IJSI_SC_EEEEEEEvNS4_8identityENS4_23SM90_TMA_LOAD_MULTICASTES1C_vS1D_EENS_8epilogue10collective6detail29Sm90TmaWarpSpecializedAdapterINS1H_15DefaultEpilogueISK_SL_SL_NS1G_6thread17LinearCombinationISK_Li1EffLNS1L_9ScaleType4KindE0ELNS_15FloatRoundStyleE2ESK_EENS1_15EpilogueDefaultEEEEEvvEEEEvNT_6ParamsE --------------------------
	.section	.nv.info._ZN7cutlass13device_kernelINS_4gemm6kernel13GemmUniversalIN4cute5tupleIJiiiiEEENS1_10collective13CollectiveMmaINS1_34MainloopSm90TmaGmmaWarpSpecializedILi20ENS5_IJNS4_1CILi2EEENSA_ILi1EEESC_EEENS1_35KernelTmaWarpSpecializedCooperativeEEENS5_IJNSA_ILi256EEENSA_ILi96EEENSA_ILi16EEEEEENS_10bfloat16_tENS5_IJlSC_lEEESK_SL_NS4_8TiledMMAINS4_8MMA_AtomIJNS4_4SM904GMMA27MMA_64x96x16_F32BF16BF16_SSILNSP_5MajorE0ELSR_0ELNSP_7ScaleInE1ELSS_1EEEEEENS4_6LayoutISD_NS5_IJSC_NSA_ILi0EEESW_EEEEENS5_IJNS4_10UnderscoreESZ_SZ_EEEEENS4_13SM90_TMA_LOADENS4_14ComposedLayoutINS4_7SwizzleILi1ELi4ELi3EEENS4_18smem_ptr_flag_bitsILi16EEENSV_INS5_IJNSA_ILi8EEESI_EEENS5_IJSI_SC_EEEEEEEvNS4_8identityENS4_23SM90_TMA_LOAD_MULTICASTES1C_vS1D_EENS_8epilogue10collective6detail29Sm90TmaWarpSpecializedAdapterINS1H_15DefaultEpilogueISK_SL_SL_NS1G_6thread17LinearCombinationISK_Li1EffLNS1L_9ScaleType4KindE0ELNS_15FloatRoundStyleE2ESK_EENS1_15EpilogueDefaultEEEEEvvEEEEvNT_6ParamsE,"",@"SHT_CUDA_INFO"
	.sectionflags	@""
	.align	4


	//----- nvinfo : EIATTR_CUDA_API_VERSION
	.align		4
        /*0000*/ 	.byte	0x04, 0x37
        /*0002*/ 	.short	(.L_21 - .L_20)
.L_20:
        /*0004*/ 	.word	0x00000082


	//----- nvinfo : EIATTR_KPARAM_INFO
	.align		4
.L_21:
        /*0008*/ 	.byte	0x04, 0x17
        /*000a*/ 	.short	(.L_23 - .L_22)
.L_22:
        /*000c*/ 	.word	0x00000000
        /*0010*/ 	.short	0x0000
        /*0012*/ 	.short	0x0070
        /*0014*/ 	.byte	0x00, 0xf0, 0x01, 0x10


	//----- nvinfo : EIATTR_SPARSE_MMA_MASK
	.align		4
.L_23:
        /*0018*/ 	.byte	0x03, 0x50
        /*001a*/ 	.short	0x0000


	//----- nvinfo : EIATTR_MAXREG_COUNT
	.align		4
        /*001c*/ 	.byte	0x03, 0x1b
        /*001e*/ 	.short	0x00a8


	//----- nvinfo : EIATTR_NUM_BARRIERS
	.align		4
        /*0020*/ 	.byte	0x02, 0x4c
        /*0022*/ 	.byte	0x01
	.zero		1


	//----- nvinfo : EIATTR_EXTERNS
	.align		4
        /*0024*/ 	.byte	0x04, 0x0f
        /*0026*/ 	.short	(.L_25 - .L_24)


	//   ....[0]....
	.align		4
.L_24:
        /*0028*/ 	.word	index@(__assertfail)


	//----- nvinfo : EIATTR_MERCURY_ISA_VERSION
	.align		4
.L_25:
        /*002c*/ 	.byte	0x03, 0x5f
        /*002e*/ 	.short	0x0101


	//----- nvinfo : EIATTR_INT_WARP_WIDE_INSTR_OFFSETS
	.align		4
        /*0030*/ 	.byte	0x04, 0x31
        /*0032*/ 	.short	(.L_27 - .L_26)


	//   ....[0]....
.L_26:
        /*0034*/ 	.word	0x000006b0


	//   ....[1]....
        /*0038*/ 	.word	0x000006e0


	//   ....[2]....
        /*003c*/ 	.word	0x000008a0


	//----- nvinfo : EIATTR_COOP_GROUP_MASK_REGIDS
	.align		4
.L_27:
        /*0040*/ 	.byte	0x04, 0x29
        /*0042*/ 	.short	(.L_29 - .L_28)


	//   ....[0]....
.L_28:
        /*0044*/ 	.word	0xffffffff


	//   ....[1]....
        /*0048*/ 	.word	0xffffffff


	//   ....[2]....
        /*004c*/ 	.word	0xffffffff


	//   ....[3]....
        /*0050*/ 	.word	0xffffffff


	//   ....[4]....
        /*0054*/ 	.word	0xffffffff


	//   ....[5]....
        /*0058*/ 	.word	0xffffffff


	//----- nvinfo : EIATTR_COOP_GROUP_INSTR_OFFSETS
	.align		4
.L_29:
        /*005c*/ 	.byte	0x04, 0x28
        /*005e*/ 	.short	(.L_31 - .L_30)


	//   ....[0]....
.L_30:
        /*0060*/ 	.word	0x00000060


	//   ....[1]....
        /*0064*/ 	.word	0x00000070


	//   ....[2]....
        /*0068*/ 	.word	0x00000130


	//   ....[3]....
        /*006c*/ 	.word	0x00000500


	//   ....[4]....
        /*0070*/ 	.word	0x00000a20


	//   ....[5]....
        /*0074*/ 	.word	0x00001460


	//----- nvinfo : EIATTR_REG_RECONFIG
	.align		4
.L_31:
        /*0078*/ 	.byte	0x01, 0x54
	.zero		2


	//----- nvinfo : EIATTR_SYSCALL_OFFSETS
	.align		4
        /*007c*/ 	.byte	0x04, 0x46
        /*007e*/ 	.short	(.L_33 - .L_32)


	//   ....[0]....
.L_32:
        /*0080*/ 	.word	0x00001620


	//----- nvinfo : EIATTR_MBARRIER_INSTR_OFFSETS
	.align		4
.L_33:
        /*0084*/ 	.byte	0x04, 0x39
        /*0086*/ 	.short	(.L_35 - .L_34)


	//   ....[0]....
.L_34:
        /*0088*/ 	.word	0x00000250
        /*008c*/ 	.word	0x000000ff
        /*0090*/ 	.word	0x00000000
        /*0094*/ 	.short	0x0100
        /*0096*/ 	.byte	0x08
	.zero		1


	//   ....[1]....
        /*0098*/ 	.word	0x00000260
        /*009c*/ 	.word	0x000000ff
        /*00a0*/ 	.word	0x000000a0
        /*00a4*/ 	.short	0x0100
        /*00a6*/ 	.byte	0x08
	.zero		1


	//   ....[2]....
        /*00a8*/ 	.word	0x00000270
        /*00ac*/ 	.word	0x000000ff
        /*00b0*/ 	.word	0x00000008
        /*00b4*/ 	.short	0x0100
        /*00b6*/ 	.byte	0x08
	.zero		1


	//   ....[3]....
        /*00b8*/ 	.word	0x00000280
        /*00bc*/ 	.word	0x000000ff
        /*00c0*/ 	.word	0x000000a8
        /*00c4*/ 	.short	0x0100
        /*00c6*/ 	.byte	0x08
	.zero		1


	//   ....[4]....
        /*00c8*/ 	.word	0x00000290
        /*00cc*/ 	.word	0x000000ff
        /*00d0*/ 	.word	0x00000010
        /*00d4*/ 	.short	0x0100
        /*00d6*/ 	.byte	0x08
	.zero		1


	//   ....[5]....
        /*00d8*/ 	.word	0x000002a0
        /*00dc*/ 	.word	0x000000ff
        /*00e0*/ 	.word	0x000000b0
        /*00e4*/ 	.short	0x0100
        /*00e6*/ 	.byte	0x08
	.zero		1


	//   ....[6]....
        /*00e8*/ 	.word	0x000002b0
        /*00ec*/ 	.word	0x000000ff
        /*00f0*/ 	.word	0x00000018
        /*00f4*/ 	.short	0x0100
        /*00f6*/ 	.byte	0x08
	.zero		1


	//   ....[7]....
        /*00f8*/ 	.word	0x000002c0
        /*00fc*/ 	.word	0x000000ff
        /*0100*/ 	.word	0x000000b8
        /*0104*/ 	.short	0x0100
        /*0106*/ 	.byte	0x08
	.zero		1


	//   ....[8]....
        /*0108*/ 	.word	0x000002d0
        /*010c*/ 	.word	0x000000ff
        /*0110*/ 	.word	0x00000020
        /*0114*/ 	.short	0x0100
        /*0116*/ 	.byte	0x08
	.zero		1


	//   ....[9]....
        /*0118*/ 	.word	0x000002e0
        /*011c*/ 	.word	0x000000ff
        /*0120*/ 	.word	0x000000c0
        /*0124*/ 	.short	0x0100
        /*0126*/ 	.byte	0x08
	.zero		1


	//   ....[10]....
        /*0128*/ 	.word	0x000002f0
        /*012c*/ 	.word	0x000000ff
        /*0130*/ 	.word	0x00000028
        /*0134*/ 	.short	0x0100
        /*0136*/ 	.byte	0x08
	.zero		1


	//   ....[11]....
        /*0138*/ 	.word	0x00000300
        /*013c*/ 	.word	0x000000ff
        /*0140*/ 	.word	0x000000c8
        /*0144*/ 	.short	0x0100
        /*0146*/ 	.byte	0x08
	.zero		1


	//   ....[12]....
        /*0148*/ 	.word	0x00000310
        /*014c*/ 	.word	0x000000ff
        /*0150*/ 	.word	0x00000030
        /*0154*/ 	.short	0x0100
        /*0156*/ 	.byte	0x08
	.zero		1


	//   ....[13]....
        /*0158*/ 	.word	0x00000320
        /*015c*/ 	.word	0x000000ff
        /*0160*/ 	.word	0x000000d0
        /*0164*/ 	.short	0x0100
        /*0166*/ 	.byte	0x08
	.zero		1


	//   ....[14]....
        /*0168*/ 	.word	0x00000330
        /*016c*/ 	.word	0x000000ff
        /*0170*/ 	.word	0x00000038
        /*0174*/ 	.short	0x0100
        /*0176*/ 	.byte	0x08
	.zero		1


	//   ....[15]....
        /*0178*/ 	.word	0x00000340
        /*017c*/ 	.word	0x000000ff
        /*0180*/ 	.word	0x000000d8
        /*0184*/ 	.short	0x0100
        /*0186*/ 	.byte	0x08
	.zero		1


	//   ....[16]....
        /*0188*/ 	.word	0x00000350
        /*018c*/ 	.word	0x000000ff
        /*0190*/ 	.word	0x00000040
        /*0194*/ 	.short	0x0100
        /*0196*/ 	.byte	0x08
	.zero		1


	//   ....[17]....
        /*0198*/ 	.word	0x00000360
        /*019c*/ 	.word	0x000000ff
        /*01a0*/ 	.word	0x000000e0
        /*01a4*/ 	.short	0x0100
        /*01a6*/ 	.byte	0x08
	.zero		1


	//   ....[18]....
        /*01a8*/ 	.word	0x00000370
        /*01ac*/ 	.word	0x000000ff
        /*01b0*/ 	.word	0x00000048
        /*01b4*/ 	.short	0x0100
        /*01b6*/ 	.byte	0x08
	.zero		1


	//   ....[19]....
        /*01b8*/ 	.word	0x00000380
        /*01bc*/ 	.word	0x000000ff
        /*01c0*/ 	.word	0x000000e8
        /*01c4*/ 	.short	0x0100
        /*01c6*/ 	.byte	0x08
	.zero		1


	//   ....[20]....
        /*01c8*/ 	.word	0x00000390
        /*01cc*/ 	.word	0x000000ff
        /*01d0*/ 	.word	0x00000050
        /*01d4*/ 	.short	0x0100
        /*01d6*/ 	.byte	0x08
	.zero		1


	//   ....[21]....
        /*01d8*/ 	.word	0x000003a0
        /*01dc*/ 	.word	0x000000ff
        /*01e0*/ 	.word	0x000000f0
        /*01e4*/ 	.short	0x0100
        /*01e6*/ 	.byte	0x08
	.zero		1


	//   ....[22]....
        /*01e8*/ 	.word	0x000003b0
        /*01ec*/ 	.word	0x000000ff
        /*01f0*/ 	.word	0x00000058
        /*01f4*/ 	.short	0x0100
        /*01f6*/ 	.byte	0x08
	.zero		1


	//   ....[23]....
        /*01f8*/ 	.word	0x000003c0
        /*01fc*/ 	.word	0x000000ff
        /*0200*/ 	.word	0x000000f8
        /*0204*/ 	.short	0x0100
        /*0206*/ 	.byte	0x08
	.zero		1


	//   ....[24]....
        /*0208*/ 	.word	0x000003d0
        /*020c*/ 	.word	0x000000ff
        /*0210*/ 	.word	0x00000060
        /*0214*/ 	.short	0x0100
        /*0216*/ 	.byte	0x08
	.zero		1


	//   ....[25]....
        /*0218*/ 	.word	0x000003e0
        /*021c*/ 	.word	0x000000ff
        /*0220*/ 	.word	0x00000100
        /*0224*/ 	.short	0x0100
        /*0226*/ 	.byte	0x08
	.zero		1


	//   ....[26]....
        /*0228*/ 	.word	0x000003f0
        /*022c*/ 	.word	0x000000ff
        /*0230*/ 	.word	0x00000068
        /*0234*/ 	.short	0x0100
        /*0236*/ 	.byte	0x08
	.zero		1


	//   ....[27]....
        /*0238*/ 	.word	0x00000400
        /*023c*/ 	.word	0x000000ff
        /*0240*/ 	.word	0x00000108
        /*0244*/ 	.short	0x0100
        /*0246*/ 	.byte	0x08
	.zero		1


	//   ....[28]....
        /*0248*/ 	.word	0x00000410
        /*024c*/ 	.word	0x000000ff
        /*0250*/ 	.word	0x00000070
        /*0254*/ 	.short	0x0100
        /*0256*/ 	.byte	0x08
	.zero		1


	//   ....[29]....
        /*0258*/ 	.word	0x00000420
        /*025c*/ 	.word	0x000000ff
        /*0260*/ 	.word	0x00000110
        /*0264*/ 	.short	0x0100
        /*0266*/ 	.byte	0x08
	.zero		1


	//   ....[30]....
        /*0268*/ 	.word	0x00000430
        /*026c*/ 	.word	0x000000ff
        /*0270*/ 	.word	0x00000078
        /*0274*/ 	.short	0x0100
        /*0276*/ 	.byte	0x08
	.zero		1


	//   ....[31]....
        /*0278*/ 	.word	0x00000440
        /*027c*/ 	.word	0x000000ff
        /*0280*/ 	.word	0x00000118
        /*0284*/ 	.short	0x0100
        /*0286*/ 	.byte	0x08
	.zero		1


	//   ....[32]....
        /*0288*/ 	.word	0x00000450
        /*028c*/ 	.word	0x000000ff
        /*0290*/ 	.word	0x00000080
        /*0294*/ 	.short	0x0100
        /*0296*/ 	.byte	0x08
	.zero		1


	//   ....[33]....
        /*0298*/ 	.word	0x00000460
        /*029c*/ 	.word	0x000000ff
        /*02a0*/ 	.word	0x00000120
        /*02a4*/ 	.short	0x0100
        /*02a6*/ 	.byte	0x08
	.zero		1


	//   ....[34]....
        /*02a8*/ 	.word	0x00000470
        /*02ac*/ 	.word	0x000000ff
        /*02b0*/ 	.word	0x00000088
        /*02b4*/ 	.short	0x0100
        /*02b6*/ 	.byte	0x08
	.zero		1


	//   ....[35]....
        /*02b8*/ 	.word	0x00000480
        /*02bc*/ 	.word	0x000000ff
        /*02c0*/ 	.word	0x00000128
        /*02c4*/ 	.short	0x0100
        /*02c6*/ 	.byte	0x08
	.zero		1


	//   ....[36]....
        /*02c8*/ 	.word	0x00000490
        /*02cc*/ 	.word	0x000000ff
        /*02d0*/ 	.word	0x00000090
        /*02d4*/ 	.short	0x0100
        /*02d6*/ 	.byte	0x08
	.zero		1


	//   ....[37]....
        /*02d8*/ 	.word	0x000004a0
        /*02dc*/ 	.word	0x000000ff
        /*02e0*/ 	.word	0x00000130
        /*02e4*/ 	.short	0x0100
        /*02e6*/ 	.byte	0x08
	.zero		1


	//   ....[38]....
        /*02e8*/ 	.word	0x000004b0
        /*02ec*/ 	.word	0x000000ff
        /*02f0*/ 	.word	0x00000098
        /*02f4*/ 	.short	0x0100
        /*02f6*/ 	.byte	0x08
	.zero		1


	//   ....[39]....
        /*02f8*/ 	.word	0x000004c0
        /*02fc*/ 	.word	0x000000ff
        /*0300*/ 	.word	0x00000138
        /*0304*/ 	.short	0x0100
        /*0306*/ 	.byte	0x08
	.zero		1


	//   ....[40]....
        /*0308*/ 	.word	0x00000920
        /*030c*/ 	.word	0x000000ff
        /*0310*/ 	.word	0x00000150
        /*0314*/ 	.short	0x0100
        /*0316*/ 	.byte	0x06
	.zero		1


	//   ....[41]....
        /*0318*/ 	.word	0x000009b0
        /*031c*/ 	.word	0x000000ff
        /*0320*/ 	.word	0x00000158
        /*0324*/ 	.short	0x0100
        /*0326*/ 	.byte	0x06
	.zero		1


	//   ....[42]....
        /*0328*/ 	.word	0x000016a0
        /*032c*/ 	.word	0x00000003
        /*0330*/ 	.word	0x00000000
        /*0334*/ 	.short	0x010a
        /*0336*/ 	.byte	0x3f
	.zero		1


	//   ....[43]....
        /*0338*/ 	.word	0x000016e0
        /*033c*/ 	.word	0x00000003
        /*0340*/ 	.word	0x00000000
        /*0344*/ 	.short	0x010a
        /*0346*/ 	.byte	0x3f
	.zero		1


	//   ....[44]....
        /*0348*/ 	.word	0x00001940
        /*034c*/ 	.word	0x000000ff
        /*0350*/ 	.word	0x00000000
        /*0354*/ 	.short	0x010a
        /*0356*/ 	.byte	0x04
	.zero		1


	//   ....[45]....
        /*0358*/ 	.word	0x00001980
        /*035c*/ 	.word	0x000000ff
        /*0360*/ 	.word	0x00000000
        /*0364*/ 	.short	0x010a
        /*0366*/ 	.byte	0x04
	.zero		1


	//   ....[46]....
        /*0368*/ 	.word	0x00001ac0
        /*036c*/ 	.word	0x00000005
        /*0370*/ 	.word	0x00000000
        /*0374*/ 	.short	0x0101
        /*0376*/ 	.byte	0x3f
	.zero		1


	//   ....[47]....
        /*0378*/ 	.word	0x00001c80
        /*037c*/ 	.word	0x00000003
        /*0380*/ 	.word	0x00000000
        /*0384*/ 	.short	0x0101
        /*0386*/ 	.byte	0x3f
	.zero		1


	//   ....[48]....
        /*0388*/ 	.word	0x000097f0
        /*038c*/ 	.word	0x00000014
        /*0390*/ 	.word	0x000000a0
        /*0394*/ 	.short	0x010a
        /*0396*/ 	.byte	0x3f
	.zero		1


	//   ....[49]....
        /*0398*/ 	.word	0x00009b70
        /*039c*/ 	.word	0x00000003
        /*03a0*/ 	.word	0x00000158
        /*03a4*/ 	.short	0x0101
        /*03a6*/ 	.byte	0x3f
	.zero		1


	//   ....[50]....
        /*03a8*/ 	.word	0x0000a2c0
        /*03ac*/ 	.word	0x00000007
        /*03b0*/ 	.word	0x00000000
        /*03b4*/ 	.short	0x010a
        /*03b6*/ 	.byte	0x3f
	.zero		1


	//   ....[51]....
        /*03b8*/ 	.word	0x0000a340
        /*03bc*/ 	.word	0x00000008
        /*03c0*/ 	.word	0x00000000
        /*03c4*/ 	.short	0x010a
        /*03c6*/ 	.byte	0x3f
	.zero		1


	//   ....[52]....
        /*03c8*/ 	.word	0x0000a3d0
        /*03cc*/ 	.word	0x00000009
        /*03d0*/ 	.word	0x00000000
        /*03d4*/ 	.short	0x010a
        /*03d6*/ 	.byte	0x3f
	.zero		1


	//   ....[53]....
        /*03d8*/ 	.word	0x0000a460
        /*03dc*/ 	.word	0x00000008
        /*03e0*/ 	.word	0x00000000
        /*03e4*/ 	.short	0x010a
        /*03e6*/ 	.byte	0x3f
	.zero		1


	//   ....[54]....
        /*03e8*/ 	.word	0x0000a4f0
        /*03ec*/ 	.word	0x00000009
        /*03f0*/ 	.word	0x00000000
        /*03f4*/ 	.short	0x010a
        /*03f6*/ 	.byte	0x3f
	.zero		1


	//   ....[55]....
        /*03f8*/ 	.word	0x0000a580
        /*03fc*/ 	.word	0x00000008
        /*0400*/ 	.word	0x00000000
        /*0404*/ 	.short	0x010a
        /*0406*/ 	.byte	0x3f
	.zero		1


	//   ....[56]....
        /*0408*/ 	.word	0x0000a610
        /*040c*/ 	.word	0x00000009
        /*0410*/ 	.word	0x00000000
        /*0414*/ 	.short	0x010a
        /*0416*/ 	.byte	0x3f
	.zero		1


	//   ....[57]....
        /*0418*/ 	.word	0x0000a6a0
        /*041c*/ 	.word	0x00000008
        /*0420*/ 	.word	0x00000000
        /*0424*/ 	.short	0x010a
        /*0426*/ 	.byte	0x3f
	.zero		1


	//   ....[58]....
        /*0428*/ 	.word	0x0000a730
        /*042c*/ 	.word	0x00000009
        /*0430*/ 	.word	0x00000000
        /*0434*/ 	.short	0x010a
        /*0436*/ 	.byte	0x3f
	.zero		1


	//   ....[59]....
        /*0438*/ 	.word	0x0000a7c0
        /*043c*/ 	.word	0x00000008
        /*0440*/ 	.word	0x00000000
        /*0444*/ 	.short	0x010a
        /*0446*/ 	.byte	0x3f
	.zero		1


	//   ....[60]....
        /*0448*/ 	.word	0x0000a850
        /*044c*/ 	.word	0x00000009
        /*0450*/ 	.word	0x00000000
        /*0454*/ 	.short	0x010a
        /*0456*/ 	.byte	0x3f
	.zero		1


	//   ....[61]....
        /*0458*/ 	.word	0x0000a8e0
        /*045c*/ 	.word	0x00000008
        /*0460*/ 	.word	0x00000000
        /*0464*/ 	.short	0x010a
        /*0466*/ 	.byte	0x3f
	.zero		1


	//   ....[62]....
        /*0468*/ 	.word	0x0000a970
        /*046c*/ 	.word	0x00000009
        /*0470*/ 	.word	0x00000000
        /*0474*/ 	.short	0x010a
        /*0476*/ 	.byte	0x3f
	.zero		1


	//   ....[63]....
        /*0478*/ 	.word	0x0000aa00
        /*047c*/ 	.word	0x00000008
        /*0480*/ 	.word	0x00000000
        /*0484*/ 	.short	0x010a
        /*0486*/ 	.byte	0x3f
	.zero		1


	//   ....[64]....
        /*0488*/ 	.word	0x0000aa90
        /*048c*/ 	.word	0x00000009
        /*0490*/ 	.word	0x00000000
        /*0494*/ 	.short	0x010a
        /*0496*/ 	.byte	0x3f
	.zero		1


	//   ....[65]....
        /*0498*/ 	.word	0x0000ab20
        /*049c*/ 	.word	0x00000008
        /*04a0*/ 	.word	0x00000000
        /*04a4*/ 	.short	0x010a
        /*04a6*/ 	.byte	0x3f
	.zero		1


	//   ....[66]....
        /*04a8*/ 	.word	0x0000abb0
        /*04ac*/ 	.word	0x00000009
        /*04b0*/ 	.word	0x00000000
        /*04b4*/ 	.short	0x010a
        /*04b6*/ 	.byte	0x3f
	.zero		1


	//   ....[67]....
        /*04b8*/ 	.word	0x0000ac40
        /*04bc*/ 	.word	0x00000008
        /*04c0*/ 	.word	0x00000000
        /*04c4*/ 	.short	0x010a
        /*04c6*/ 	.byte	0x3f
	.zero		1


	//   ....[68]....
        /*04c8*/ 	.word	0x0000acd0
        /*04cc*/ 	.word	0x0000000b
        /*04d0*/ 	.word	0x00000000
        /*04d4*/ 	.short	0x010a
        /*04d6*/ 	.byte	0x3f
	.zero		1


	//   ....[69]....
        /*04d8*/ 	.word	0x0000ad60
        /*04dc*/ 	.word	0x00000003
        /*04e0*/ 	.word	0x00000000
        /*04e4*/ 	.short	0x010a
        /*04e6*/ 	.byte	0x3f
	.zero		1


	//   ....[70]....
        /*04e8*/ 	.word	0x0000adc0
        /*04ec*/ 	.word	0x00000003
        /*04f0*/ 	.word	0x00000000
        /*04f4*/ 	.short	0x010a
        /*04f6*/ 	.byte	0x3f
	.zero		1


	//   ....[71]....
        /*04f8*/ 	.word	0x0000ae20
        /*04fc*/ 	.word	0x00000006
        /*0500*/ 	.word	0x00000000
        /*0504*/ 	.short	0x010a
        /*0506*/ 	.byte	0x3f
	.zero		1


	//   ....[72]....
        /*0508*/ 	.word	0x0000aef0
        /*050c*/ 	.word	0x00000014
        /*0510*/ 	.word	0x000000a0
        /*0514*/ 	.short	0x010a
        /*0516*/ 	.byte	0x3f
	.zero		1


	//   ....[73]....
        /*0518*/ 	.word	0x0000afc0
        /*051c*/ 	.word	0x00000007
        /*0520*/ 	.word	0x00000000
        /*0524*/ 	.short	0x010a
        /*0526*/ 	.byte	0x3f
	.zero		1


	//   ....[74]....
        /*0528*/ 	.word	0x0000b010
        /*052c*/ 	.word	0x00000008
        /*0530*/ 	.word	0x00000000
        /*0534*/ 	.short	0x010a
        /*0536*/ 	.byte	0x3f
	.zero		1


	//   ....[75]....
        /*0538*/ 	.word	0x0000b060
        /*053c*/ 	.word	0x00000009
        /*0540*/ 	.word	0x00000000
        /*0544*/ 	.short	0x010a
        /*0546*/ 	.byte	0x3f
	.zero		1


	//   ....[76]....
        /*0548*/ 	.word	0x0000b0b0
        /*054c*/ 	.word	0x00000008
        /*0550*/ 	.word	0x00000000
        /*0554*/ 	.short	0x010a
        /*0556*/ 	.byte	0x3f
	.zero		1


	//   ....[77]....
        /*0558*/ 	.word	0x0000b100
        /*055c*/ 	.word	0x00000009
        /*0560*/ 	.word	0x00000000
        /*0564*/ 	.short	0x010a
        /*0566*/ 	.byte	0x3f
	.zero		1


	//   ....[78]....
        /*0568*/ 	.word	0x0000b150
        /*056c*/ 	.word	0x00000008
        /*0570*/ 	.word	0x00000000
        /*0574*/ 	.short	0x010a
        /*0576*/ 	.byte	0x3f
	.zero		1


	//   ....[79]....
        /*0578*/ 	.word	0x0000b1a0
        /*057c*/ 	.word	0x00000009
        /*0580*/ 	.word	0x00000000
        /*0584*/ 	.short	0x010a
        /*0586*/ 	.byte	0x3f
	.zero		1


	//   ....[80]....
        /*0588*/ 	.word	0x0000b1f0
        /*058c*/ 	.word	0x00000008
        /*0590*/ 	.word	0x00000000
        /*0594*/ 	.short	0x010a
        /*0596*/ 	.byte	0x3f
	.zero		1


	//   ....[81]....
        /*0598*/ 	.word	0x0000b240
        /*059c*/ 	.word	0x00000009
        /*05a0*/ 	.word	0x00000000
        /*05a4*/ 	.short	0x010a
        /*05a6*/ 	.byte	0x3f
	.zero		1


	//   ....[82]....
        /*05a8*/ 	.word	0x0000b290
        /*05ac*/ 	.word	0x00000008
        /*05b0*/ 	.word	0x00000000
        /*05b4*/ 	.short	0x010a
        /*05b6*/ 	.byte	0x3f
	.zero		1


	//   ....[83]....
        /*05b8*/ 	.word	0x0000b2e0
        /*05bc*/ 	.word	0x00000009
        /*05c0*/ 	.word	0x00000000
        /*05c4*/ 	.short	0x010a
        /*05c6*/ 	.byte	0x3f
	.zero		1


	//   ....[84]....
        /*05c8*/ 	.word	0x0000b330
        /*05cc*/ 	.word	0x00000008
        /*05d0*/ 	.word	0x00000000
        /*05d4*/ 	.short	0x010a
        /*05d6*/ 	.byte	0x3f
	.zero		1


	//   ....[85]....
        /*05d8*/ 	.word	0x0000b380
        /*05dc*/ 	.word	0x00000009
        /*05e0*/ 	.word	0x00000000
        /*05e4*/ 	.short	0x010a
        /*05e6*/ 	.byte	0x3f
	.zero		1


	//   ....[86]....
        /*05e8*/ 	.word	0x0000b3d0
        /*05ec*/ 	.word	0x00000008
        /*05f0*/ 	.word	0x00000000
        /*05f4*/ 	.short	0x010a
        /*05f6*/ 	.byte	0x3f
	.zero		1


	//   ....[87]....
        /*05f8*/ 	.word	0x0000b420
        /*05fc*/ 	.word	0x00000009
        /*0600*/ 	.word	0x00000000
        /*0604*/ 	.short	0x010a
        /*0606*/ 	.byte	0x3f
	.zero		1


	//   ....[88]....
        /*0608*/ 	.word	0x0000b470
        /*060c*/ 	.word	0x00000008
        /*0610*/ 	.word	0x00000000
        /*0614*/ 	.short	0x010a
        /*0616*/ 	.byte	0x3f
	.zero		1


	//   ....[89]....
        /*0618*/ 	.word	0x0000b4c0
        /*061c*/ 	.word	0x00000009
        /*0620*/ 	.word	0x00000000
        /*0624*/ 	.short	0x010a
        /*0626*/ 	.byte	0x3f
	.zero		1


	//   ....[90]....
        /*0628*/ 	.word	0x0000b510
        /*062c*/ 	.word	0x00000008
        /*0630*/ 	.word	0x00000000
        /*0634*/ 	.short	0x010a
        /*0636*/ 	.byte	0x3f
	.zero		1


	//   ....[91]....
        /*0638*/ 	.word	0x0000b560
        /*063c*/ 	.word	0x0000000b
        /*0640*/ 	.word	0x00000000
        /*0644*/ 	.short	0x010a
        /*0646*/ 	.byte	0x3f
	.zero		1


	//----- nvinfo : EIATTR_NUM_MBARRIERS
	.align		4
.L_35:
        /*0648*/ 	.byte	0x03, 0x38
        /*064a*/ 	.short	0x002a


	//----- nvinfo : EIATTR_EXIT_INSTR_OFFSETS
	.align		4
        /*064c*/ 	.byte	0x04, 0x1c
        /*064e*/ 	.short	(.L_37 - .L_36)


	//   ....[0]....
.L_36:
        /*0650*/ 	.word	0x00000b80


	//   ....[1]....
        /*0654*/ 	.word	0x00001390


	//   ....[2]....
        /*0658*/ 	.word	0x00008f20


	//   ....[3]....
        /*065c*/ 	.word	0x00009480


	//   ....[4]....
        /*0660*/ 	.word	0x0000adb0


	//----- nvinfo : EIATTR_MAX_THREADS
	.align		4
.L_37:
        /*0664*/ 	.byte	0x04, 0x05
        /*0666*/ 	.short	(.L_39 - .L_38)
.L_38:
        /*0668*/ 	.word	0x00000180
        /*066c*/ 	.word	0x00000001
        /*0670*/ 	.word	0x00000001


	//----- nvinfo : EIATTR_CRS_STACK_SIZE
	.align		4
.L_39:
        /*0674*/ 	.byte	0x04, 0x1e
        /*0676*/ 	.short	(.L_41 - .L_40)
.L_40:
        /*0678*/ 	.word	0x00000000


	//----- nvinfo : EIATTR_CBANK_PARAM_SIZE
	.align		4
.L_41:
        /*067c*/ 	.byte	0x03, 0x19
        /*067e*/ 	.short	0x0470


	//----- nvinfo : EIATTR_PARAM_CBANK
	.align		4
        /*0680*/ 	.byte	0x04, 0x0a
        /*0682*/ 	.short	(.L_43 - .L_42)
	.align		4
.L_42:
        /*0684*/ 	.word	index@(.nv.constant0._ZN7cutlass13device_kernelINS_4gemm6kernel13GemmUniversalIN4cute5tupleIJiiiiEEENS1_10collective13CollectiveMmaINS1_34MainloopSm90TmaGmmaWarpSpecializedILi20ENS5_IJNS4_1CILi2EEENSA_ILi1EEESC_EEENS1_35KernelTmaWarpSpecializedCooperativeEEENS5_IJNSA_ILi256EEENSA_ILi96EEENSA_ILi16EEEEEENS_10bfloat16_tENS5_IJlSC_lEEESK_SL_NS4_8TiledMMAINS4_8MMA_AtomIJNS4_4SM904GMMA27MMA_64x96x16_F32BF16BF16_SSILNSP_5MajorE0ELSR_0ELNSP_7ScaleInE1ELSS_1EEEEEENS4_6LayoutISD_NS5_IJSC_NSA_ILi0EEESW_EEEEENS5_IJNS4_10UnderscoreESZ_SZ_EEEEENS4_13SM90_TMA_LOADENS4_14ComposedLayoutINS4_7SwizzleILi1ELi4ELi3EEENS4_18smem_ptr_flag_bitsILi16EEENSV_INS5_IJNSA_ILi8EEESI_EEENS5_IJSI_SC_EEEEEEEvNS4_8identityENS4_23SM90_TMA_LOAD_MULTICASTES1C_vS1D_EENS_8epilogue10collective6detail29Sm90TmaWarpSpecializedAdapterINS1H_15DefaultEpilogueISK_SL_SL_NS1G_6thread17LinearCombinationISK_Li1EffLNS1L_9ScaleType4KindE0ELNS_15FloatRoundStyleE2ESK_EENS1_15EpilogueDefaultEEEEEvvEEEEvNT_6ParamsE)
        /*0688*/ 	.short	0x0210
        /*068a*/ 	.short	0x0470


	//----- nvinfo : EIATTR_SW_WAR
	.align		4
.L_43:
        /*068c*/ 	.byte	0x04, 0x36
        /*068e*/ 	.short	(.L_45 - .L_44)
.L_44:
        /*0690*/ 	.word	0x00000008
.L_45:


//--------------------- .nv.callgraph             --------------------------
	.section	.nv.callgraph,"",@"SHT_CUDA_CALLGRAPH"
	.align	4
	.sectionentsize	8
	.align		4
        /*0000*/ 	.word	0x00000000
	.align		4
        /*0004*/ 	.word	0xffffffff
	.align		4
        /*0008*/ 	.word	index@(_ZN7cutlass13device_kernelINS_4gemm6kernel13GemmUniversalIN4cute5tupleIJiiiiEEENS1_10collective13CollectiveMmaINS1_34MainloopSm90TmaGmmaWarpSpecializedILi20ENS5_IJNS4_1CILi2EEENSA_ILi1EEESC_EEENS1_35KernelTmaWarpSpecializedCooperativeEEENS5_IJNSA_ILi256EEENSA_ILi96EEENSA_ILi16EEEEEENS_10bfloat16_tENS5_IJlSC_lEEESK_SL_NS4_8TiledMMAINS4_8MMA_AtomIJNS4_4SM904GMMA27MMA_64x96x16_F32BF16BF16_SSILNSP_5MajorE0ELSR_0ELNSP_7ScaleInE1ELSS_1EEEEEENS4_6LayoutISD_NS5_IJSC_NSA_ILi0EEESW_EEEEENS5_IJNS4_10UnderscoreESZ_SZ_EEEEENS4_13SM90_TMA_LOADENS4_14ComposedLayoutINS4_7SwizzleILi1ELi4ELi3EEENS4_18smem_ptr_flag_bitsILi16EEENSV_INS5_IJNSA_ILi8EEESI_EEENS5_IJSI_SC_EEEEEEEvNS4_8identityENS4_23SM90_TMA_LOAD_MULTICASTES1C_vS1D_EENS_8epilogue10collective6detail29Sm90TmaWarpSpecializedAdapterINS1H_15DefaultEpilogueISK_SL_SL_NS1G_6thread17LinearCombinationISK_Li1EffLNS1L_9ScaleType4KindE0ELNS_15FloatRoundStyleE2ESK_EENS1_15EpilogueDefaultEEEEEvvEEEEvNT_6ParamsE)
	.align		4
        /*000c*/ 	.word	index@(__assertfail)
	.align		4
        /*0010*/ 	.word	0x00000000
	.align		4
        /*0014*/ 	.word	0xfffffffe
	.align		4
        /*0018*/ 	.word	0x00000000
	.align		4
        /*001c*/ 	.word	0xfffffffd
	.align		4
        /*0020*/ 	.word	0x00000000
	.align		4
        /*0024*/ 	.word	0xfffffffc


//--------------------- .nv.constant4             --------------------------
	.section	.nv.constant4,"a",@progbits
	.align	8
	.align		8
.nv.constant4:
        /*0000*/ 	.dword	__assertfail
	.align		8
        /*0008*/ 	.dword	__unnamed_1
	.align		8
        /*0010*/ 	.dword	_ZN39_INTERNAL_105937e4_4_k_cu_685a8517_90914cuda3std3__45__cpo5beginE
	.align		8
        /*0018*/ 	.dword	_ZN39_INTERNAL_105937e4_4_k_cu_685a8517_90914cuda3std3__45__cpo3endE
	.align		8
        /*0020*/ 	.dword	_ZN39_INTERNAL_105937e4_4_k_cu_685a8517_90914cuda3std3__45__cpo6cbeginE
	.align		8
        /*0028*/ 	.dword	_ZN39_INTERNAL_105937e4_4_k_cu_685a8517_90914cuda3std3__45__cpo4cendE
	.align		8
        /*0030*/ 	.dword	_ZN39_INTERNAL_105937e4_4_k_cu_685a8517_90914cuda3std3__441_GLOBAL__N__105937e4_4_k_cu_685a8517_90916ignoreE
	.align		8
        /*0038*/ 	.dword	_ZN39_INTERNAL_105937e4_4_k_cu_685a8517_90914cuda3std3__419piecewise_constructE
	.align		8
        /*0040*/ 	.dword	_ZN39_INTERNAL_105937e4_4_k_cu_685a8517_90914cuda3std3__48in_placeE
	.align		8
        /*0048*/ 	.dword	_ZN39_INTERNAL_105937e4_4_k_cu_685a8517_90914cuda3std6ranges3__45__cpo4swapE
	.align		8
        /*0050*/ 	.dword	_ZN39_INTERNAL_105937e4_4_k_cu_685a8517_90914cuda3std6ranges3__45__cpo9iter_moveE
	.align		8
        /*0058*/ 	.dword	_ZN39_INTERNAL_105937e4_4_k_cu_685a8517_90914cute7productE
	.align		8
        /*0060*/ 	.dword	_ZN39_INTERNAL_105937e4_4_k_cu_685a8517_90914cute1_E
	.align		8
        /*0068*/ 	.dword	$str$22
	.align		8
        /*0070*/ 	.dword	$str$23


//--------------------- .text._ZN7cutlass13device_kernelINS_4gemm6kernel13GemmUniversalIN4cute5tupleIJiiiiEEENS1_10collective13CollectiveMmaINS1_34MainloopSm90TmaGmmaWarpSpecializedILi20ENS5_IJNS4_1CILi2EEENSA_ILi1EEESC_EEENS1_35KernelTmaWarpSpecializedCooperativeEEENS5_IJNSA_ILi256EEENSA_ILi96EEENSA_ILi16EEEEEENS_10bfloat16_tENS5_IJlSC_lEEESK_SL_NS4_8TiledMMAINS4_8MMA_AtomIJNS4_4SM904GMMA27MMA_64x96x16_F32BF16BF16_SSILNSP_5MajorE0ELSR_0ELNSP_7ScaleInE1ELSS_1EEEEEENS4_6LayoutISD_NS5_IJSC_NSA_ILi0EEESW_EEEEENS5_IJNS4_10UnderscoreESZ_SZ_EEEEENS4_13SM90_TMA_LOADENS4_14ComposedLayoutINS4_7SwizzleILi1ELi4ELi3EEENS4_18smem_ptr_flag_bitsILi16EEENSV_INS5_IJNSA_ILi8EEESI_EEENS5_IJSI_SC_EEEEEEEvNS4_8identityENS4_23SM90_TMA_LOAD_MULTICASTES1C_vS1D_EENS_8epilogue10collective6detail29Sm90TmaWarpSpecializedAdapterINS1H_15DefaultEpilogueISK_SL_SL_NS1G_6thread17LinearCombinationISK_Li1EffLNS1L_9ScaleType4KindE0ELNS_15FloatRoundStyleE2ESK_EENS1_15EpilogueDefaultEEEEEvvEEEEvNT_6ParamsE --------------------------
	.section	.text._ZN7cutlass13device_kernelINS_4gemm6kernel13GemmUniversalIN4cute5tupleIJiiiiEEENS1_10collective13CollectiveMmaINS1_34MainloopSm90TmaGmmaWarpSpecializedILi20ENS5_IJNS4_1CILi2EEENSA_ILi1EEESC_EEENS1_35KernelTmaWarpSpecializedCooperativeEEENS5_IJNSA_ILi256EEENSA_ILi96EEENSA_ILi16EEEEEENS_10bfloat16_tENS5_IJlSC_lEEESK_SL_NS4_8TiledMMAINS4_8MMA_AtomIJNS4_4SM904GMMA27MMA_64x96x16_F32BF16BF16_SSILNSP_5MajorE0ELSR_0ELNSP_7ScaleInE1ELSS_1EEEEEENS4_6LayoutISD_NS5_IJSC_NSA_ILi0EEESW_EEEEENS5_IJNS4_10UnderscoreESZ_SZ_EEEEENS4_13SM90_TMA_LOADENS4_14ComposedLayoutINS4_7SwizzleILi1ELi4ELi3EEENS4_18smem_ptr_flag_bitsILi16EEENSV_INS5_IJNSA_ILi8EEESI_EEENS5_IJSI_SC_EEEEEEEvNS4_8identityENS4_23SM90_TMA_LOAD_MULTICASTES1C_vS1D_EENS_8epilogue10collective6detail29Sm90TmaWarpSpecializedAdapterINS1H_15DefaultEpilogueISK_SL_SL_NS1G_6thread17LinearCombinationISK_Li1EffLNS1L_9ScaleType4KindE0ELNS_15FloatRoundStyleE2ESK_EENS1_15EpilogueDefaultEEEEEvvEEEEvNT_6ParamsE,"ax",@progbits
	.align	128
.text._ZN7cutlass13device_kernelINS_4gemm6kernel13GemmUniversalIN4cute5tupleIJiiiiEEENS1_10collective13CollectiveMmaINS1_34MainloopSm90TmaGmmaWarpSpecializedILi20ENS5_IJNS4_1CILi2EEENSA_ILi1EEESC_EEENS1_35KernelTmaWarpSpecializedCooperativeEEENS5_IJNSA_ILi256EEENSA_ILi96EEENSA_ILi16EEEEEENS_10bfloat16_tENS5_IJlSC_lEEESK_SL_NS4_8TiledMMAINS4_8MMA_AtomIJNS4_4SM904GMMA27MMA_64x96x16_F32BF16BF16_SSILNSP_5MajorE0ELSR_0ELNSP_7ScaleInE1ELSS_1EEEEEENS4_6LayoutISD_NS5_IJSC_NSA_ILi0EEESW_EEEEENS5_IJNS4_10UnderscoreESZ_SZ_EEEEENS4_13SM90_TMA_LOADENS4_14ComposedLayoutINS4_7SwizzleILi1ELi4ELi3EEENS4_18smem_ptr_flag_bitsILi16EEENSV_INS5_IJNSA_ILi8EEESI_EEENS5_IJSI_SC_EEEEEEEvNS4_8identityENS4_23SM90_TMA_LOAD_MULTICASTES1C_vS1D_EENS_8epilogue10collective6detail29Sm90TmaWarpSpecializedAdapterINS1H_15DefaultEpilogueISK_SL_SL_NS1G_6thread17LinearCombinationISK_Li1EffLNS1L_9ScaleType4KindE0ELNS_15FloatRoundStyleE2ESK_EENS1_15EpilogueDefaultEEEEEvvEEEEvNT_6ParamsE:
        .type           _ZN7cutlass13device_kernelINS_4gemm6kernel13GemmUniversalIN4cute5tupleIJiiiiEEENS1_10collective13CollectiveMmaINS1_34MainloopSm90TmaGmmaWarpSpecializedILi20ENS5_IJNS4_1CILi2EEENSA_ILi1EEESC_EEENS1_35KernelTmaWarpSpecializedCooperativeEEENS5_IJNSA_ILi256EEENSA_ILi96EEENSA_ILi16EEEEEENS_10bfloat16_tENS5_IJlSC_lEEESK_SL_NS4_8TiledMMAINS4_8MMA_AtomIJNS4_4SM904GMMA27MMA_64x96x16_F32BF16BF16_SSILNSP_5MajorE0ELSR_0ELNSP_7ScaleInE1ELSS_1EEEEEENS4_6LayoutISD_NS5_IJSC_NSA_ILi0EEESW_EEEEENS5_IJNS4_10UnderscoreESZ_SZ_EEEEENS4_13SM90_TMA_LOADENS4_14ComposedLayoutINS4_7SwizzleILi1ELi4ELi3EEENS4_18smem_ptr_flag_bitsILi16EEENSV_INS5_IJNSA_ILi8EEESI_EEENS5_IJSI_SC_EEEEEEEvNS4_8identityENS4_23SM90_TMA_LOAD_MULTICASTES1C_vS1D_EENS_8epilogue10collective6detail29Sm90TmaWarpSpecializedAdapterINS1H_15DefaultEpilogueISK_SL_SL_NS1G_6thread17LinearCombinationISK_Li1EffLNS1L_9ScaleType4KindE0ELNS_15FloatRoundStyleE2ESK_EENS1_15EpilogueDefaultEEEEEvvEEEEvNT_6ParamsE,@function
        .size           _ZN7cutlass13device_kernelINS_4gemm6kernel13GemmUniversalIN4cute5tupleIJiiiiEEENS1_10collective13CollectiveMmaINS1_34MainloopSm90TmaGmmaWarpSpecializedILi20ENS5_IJNS4_1CILi2EEENSA_ILi1EEESC_EEENS1_35KernelTmaWarpSpecializedCooperativeEEENS5_IJNSA_ILi256EEENSA_ILi96EEENSA_ILi16EEEEEENS_10bfloat16_tENS5_IJlSC_lEEESK_SL_NS4_8TiledMMAINS4_8MMA_AtomIJNS4_4SM904GMMA27MMA_64x96x16_F32BF16BF16_SSILNSP_5MajorE0ELSR_0ELNSP_7ScaleInE1ELSS_1EEEEEENS4_6LayoutISD_NS5_IJSC_NSA_ILi0EEESW_EEEEENS5_IJNS4_10UnderscoreESZ_SZ_EEEEENS4_13SM90_TMA_LOADENS4_14ComposedLayoutINS4_7SwizzleILi1ELi4ELi3EEENS4_18smem_ptr_flag_bitsILi16EEENSV_INS5_IJNSA_ILi8EEESI_EEENS5_IJSI_SC_EEEEEEEvNS4_8identityENS4_23SM90_TMA_LOAD_MULTICASTES1C_vS1D_EENS_8epilogue10collective6detail29Sm90TmaWarpSpecializedAdapterINS1H_15DefaultEpilogueISK_SL_SL_NS1G_6thread17LinearCombinationISK_Li1EffLNS1L_9ScaleType4KindE0ELNS_15FloatRoundStyleE2ESK_EENS1_15EpilogueDefaultEEEEEvvEEEEvNT_6ParamsE,(.L_x_294 - _ZN7cutlass13device_kernelINS_4gemm6kernel13GemmUniversalIN4cute5tupleIJiiiiEEENS1_10collective13CollectiveMmaINS1_34MainloopSm90TmaGmmaWarpSpecializedILi20ENS5_IJNS4_1CILi2EEENSA_ILi1EEESC_EEENS1_35KernelTmaWarpSpecializedCooperativeEEENS5_IJNSA_ILi256EEENSA_ILi96EEENSA_ILi16EEEEEENS_10bfloat16_tENS5_IJlSC_lEEESK_SL_NS4_8TiledMMAINS4_8MMA_AtomIJNS4_4SM904GMMA27MMA_64x96x16_F32BF16BF16_SSILNSP_5MajorE0ELSR_0ELNSP_7ScaleInE1ELSS_1EEEEEENS4_6LayoutISD_NS5_IJSC_NSA_ILi0EEESW_EEEEENS5_IJNS4_10UnderscoreESZ_SZ_EEEEENS4_13SM90_TMA_LOADENS4_14ComposedLayoutINS4_7SwizzleILi1ELi4ELi3EEENS4_18smem_ptr_flag_bitsILi16EEENSV_INS5_IJNSA_ILi8EEESI_EEENS5_IJSI_SC_EEEEEEEvNS4_8identityENS4_23SM90_TMA_LOAD_MULTICASTES1C_vS1D_EENS_8epilogue10collective6detail29Sm90TmaWarpSpecializedAdapterINS1H_15DefaultEpilogueISK_SL_SL_NS1G_6thread17LinearCombinationISK_Li1EffLNS1L_9ScaleType4KindE0ELNS_15FloatRoundStyleE2ESK_EENS1_15EpilogueDefaultEEEEEvvEEEEvNT_6ParamsE)
        .other          _ZN7cutlass13device_kernelINS_4gemm6kernel13GemmUniversalIN4cute5tupleIJiiiiEEENS1_10collective13CollectiveMmaINS1_34MainloopSm90TmaGmmaWarpSpecializedILi20ENS5_IJNS4_1CILi2EEENSA_ILi1EEESC_EEENS1_35KernelTmaWarpSpecializedCooperativeEEENS5_IJNSA_ILi256EEENSA_ILi96EEENSA_ILi16EEEEEENS_10bfloat16_tENS5_IJlSC_lEEESK_SL_NS4_8TiledMMAINS4_8MMA_AtomIJNS4_4SM904GMMA27MMA_64x96x16_F32BF16BF16_SSILNSP_5MajorE0ELSR_0ELNSP_7ScaleInE1ELSS_1EEEEEENS4_6LayoutISD_NS5_IJSC_NSA_ILi0EEESW_EEEEENS5_IJNS4_10UnderscoreESZ_SZ_EEEEENS4_13SM90_TMA_LOADENS4_14ComposedLayoutINS4_7SwizzleILi1ELi4ELi3EEENS4_18smem_ptr_flag_bitsILi16EEENSV_INS5_IJNSA_ILi8EEESI_EEENS5_IJSI_SC_EEEEEEEvNS4_8identityENS4_23SM90_TMA_LOAD_MULTICASTES1C_vS1D_EENS_8epilogue10collective6detail29Sm90TmaWarpSpecializedAdapterINS1H_15DefaultEpilogueISK_SL_SL_NS1G_6thread17LinearCombinationISK_Li1EffLNS1L_9ScaleType4KindE0ELNS_15FloatRoundStyleE2ESK_EENS1_15EpilogueDefaultEEEEEvvEEEEvNT_6ParamsE,@"STO_CUDA_ENTRY STV_DEFAULT"
_ZN7cutlass13device_kernelINS_4gemm6kernel13GemmUniversalIN4cute5tupleIJiiiiEEENS1_10collective13CollectiveMmaINS1_34MainloopSm90TmaGmmaWarpSpecializedILi20ENS5_IJNS4_1CILi2EEENSA_ILi1EEESC_EEENS1_35KernelTmaWarpSpecializedCooperativeEEENS5_IJNSA_ILi256EEENSA_ILi96EEENSA_ILi16EEEEEENS_10bfloat16_tENS5_IJlSC_lEEESK_SL_NS4_8TiledMMAINS4_8MMA_AtomIJNS4_4SM904GMMA27MMA_64x96x16_F32BF16BF16_SSILNSP_5MajorE0ELSR_0ELNSP_7ScaleInE1ELSS_1EEEEEENS4_6LayoutISD_NS5_IJSC_NSA_ILi0EEESW_EEEEENS5_IJNS4_10UnderscoreESZ_SZ_EEEEENS4_13SM90_TMA_LOADENS4_14ComposedLayoutINS4_7SwizzleILi1ELi4ELi3EEENS4_18smem_ptr_flag_bitsILi16EEENSV_INS5_IJNSA_ILi8EEESI_EEENS5_IJSI_SC_EEEEEEEvNS4_8identityENS4_23SM90_TMA_LOAD_MULTICASTES1C_vS1D_EENS_8epilogue10collective6detail29Sm90TmaWarpSpecializedAdapterINS1H_15DefaultEpilogueISK_SL_SL_NS1G_6thread17LinearCombinationISK_Li1EffLNS1L_9ScaleType4KindE0ELNS_15FloatRoundStyleE2ESK_EENS1_15EpilogueDefaultEEEEEvvEEEEvNT_6ParamsE:
[----:B------:R-:W0:Y:S01]  /*0000*/  LDC R1, c[0x0][0x28] ;  /* 0x00000a00ff017b82 */ /* 0x000e220000000800 */
[----:B------:R-:W1:Y:S01]  /*0010*/  S2R R18, SR_TID.X ;  /* 0x0000000000127919 */ /* 0x000e620000002100 */
[----:B------:R-:W-:Y:S01]  /*0020*/  ELECT P0, URZ, PT ;  /* 0x00000000003f782f */ /* 0x000fe20003800000 */
[----:B------:R-:W-:Y:S01]  /*0030*/  BSSY B0, `(.L_x_0) ;  /* 0x000000f000007945 */ /* 0x000fe20003800000 */
[--C-:B-1----:R-:W-:Y:S02]  /*0040*/  SHF.R.U32.HI R0, RZ, 0x5, R18.reuse ;  /* 0x00000005ff007819 */ /* 0x102fe40000011612 */
[----:B------:R-:W-:-:S03]  /*0050*/  SHF.R.U32.HI R3, RZ, 0x7, R18 ;  /* 0x00000007ff037819 */ /* 0x000fc60000011612 */
[----:B------:R-:W1:Y:S04]  /*0060*/  SHFL.IDX PT, R2, R0, RZ, 0x1f ;  /* 0x00001fff00027589 */ /* 0x000e6800000e0000 */
[----:B------:R2:W3:Y:S01]  /*0070*/  SHFL.IDX PT, R5, R3, RZ, 0x1f ;  /* 0x00001fff03057589 */ /* 0x0004e200000e0000 */
[----:B-1----:R-:W-:-:S13]  /*0080*/  ISETP.NE.OR P0, PT, R2, RZ, !P0 ;  /* 0x000000ff0200720c */ /* 0x002fda0004705670 */
[----:B0-23--:R-:W-:Y:S05]  /*0090*/  @P0 BRA `(.L_x_1) ;  /* 0x0000000000200947 */ /* 0x00dfea0003800000 */
[----:B------:R-:W-:Y:S02]  /*00a0*/  ULDC.64 UR4, c[0x0][0x198] ;  /* 0x0000660000047ab9 */ /* 0x000fe40000000a00 */
[----:B------:R-:W-:Y:S02]  /*00b0*/  UIADD3 UR6, UP0, UR4, 0xf0, URZ ;  /* 0x000000f004067890 */ /* 0x000fe4000ff1e03f */
[----:B------:R-:W-:Y:S02]  /*00c0*/  UIADD3 UR4, UP1, UR4, 0x1f0, URZ ;  /* 0x000001f004047890 */ /* 0x000fe4000ff3e03f */
[----:B------:R-:W-:Y:S02]  /*00d0*/  UIADD3.X UR7, URZ, UR5, URZ, UP0, !UPT ;  /* 0x000000053f077290 */ /* 0x000fe400087fe43f */
[----:B------:R-:W-:-:S07]  /*00e0*/  UIADD3.X UR5, URZ, UR5, URZ, UP1, !UPT ;  /* 0x000000053f057290 */ /* 0x000fce0008ffe43f */
[----:B------:R0:W-:Y:S02]  /*00f0*/  UTMACCTL.PF [UR6] ;  /* 0x00000000060079b9 */ /* 0x0001e40008040000 */
[----:B------:R0:W-:Y:S02]  /*0100*/  UTMACCTL.PF [UR4] ;  /* 0x00000000040079b9 */ /* 0x0001e40008040000 */
[----:B0-----:R-:W-:Y:S01]  /*0110*/  NOP ;  /* 0x0000000000007918 */ /* 0x001fe20000000000 */
.L_x_1:
[----:B------:R-:W-:Y:S05]  /*0120*/  BSYNC B0 ;  /* 0x0000000000007941 */ /* 0x000fea0003800000 */
.L_x_0:
[----:B------:R-:W0:Y:S02]  /*0130*/  SHFL.IDX PT, R3, R0, RZ, 0x1f ;  /* 0x00001fff00037589 */ /* 0x000e2400000e0000 */
[----:B0-----:R-:W-:-:S13]  /*0140*/  ISETP.NE.AND P0, PT, R3, RZ, PT ;  /* 0x000000ff0300720c */ /* 0x001fda0003f05270 */
[----:B------:R-:W-:Y:S05]  /*0150*/  @P0 BRA `(.L_x_2) ;  /* 0x0000000000e40947 */ /* 0x000fea0003800000 */
[----:B------:R-:W-:Y:S01]  /*0160*/  ELECT P0, URZ, PT ;  /* 0x00000000003f782f */ /* 0x000fe20003800000 */
[----:B------:R-:W-:-:S12]  /*0170*/  BSSY B0, `(.L_x_2) ;  /* 0x0000037000007945 */ /* 0x000fd80003800000 */
[----:B------:R-:W-:Y:S05]  /*0180*/  @!P0 BRA `(.L_x_3) ;  /* 0x0000000000d48947 */ /* 0x000fea0003800000 */
[----:B------:R-:W0:Y:S01]  /*0190*/  S2UR UR8, SR_CgaCtaId ;  /* 0x00000000000879c3 */ /* 0x000e220000008800 */
[----:B------:R-:W-:Y:S01]  /*01a0*/  UMOV UR4, 0x400 ;  /* 0x0000040000047882 */ /* 0x000fe20000000000 */
[----:B------:R-:W-:Y:S01]  /*01b0*/  UMOV UR5, 0x1 ;  /* 0x0000000100057882 */ /* 0x000fe20000000000 */
[----:B------:R-:W-:Y:S02]  /*01c0*/  UMOV UR6, 0x4 ;  /* 0x0000000400067882 */ /* 0x000fe40000000000 */
[----:B------:R-:W-:-:S04]  /*01d0*/  UIADD3 UR6, -UR6, 0x100000, URZ ;  /* 0x0010000006067890 */ /* 0x000fc8000fffe13f */
[----:B------:R-:W-:Y:S02]  /*01e0*/  USHF.L.U32 UR7, UR6, 0xb, URZ ;  /* 0x0000000b06077899 */ /* 0x000fe4000800063f */
[----:B------:R-:W-:Y:S02]  /*01f0*/  USHF.L.U32 UR6, UR6, 0x1, URZ ;  /* 0x0000000106067899 */ /* 0x000fe4000800063f */
[----:B0-----:R-:W-:Y:S02]  /*0200*/  ULEA UR8, UR8, UR4, 0x18 ;  /* 0x0000000408087291 */ /* 0x001fe4000f8ec03f */
[----:B------:R-:W-:-:S04]  /*0210*/  UIADD3 UR4, -UR5, 0x100000, URZ ;  /* 0x0010000005047890 */ /* 0x000fc8000fffe13f */
[----:B------:R-:W-:Y:S02]  /*0220*/  USHF.L.U32 UR5, UR4, 0xb, URZ ;  /* 0x0000000b04057899 */ /* 0x000fe4000800063f */
[----:B------:R-:W-:Y:S01]  /*0230*/  USHF.L.U32 UR4, UR4, 0x1, URZ ;  /* 0x0000000104047899 */ /* 0x000fe2000800063f */
[----:B------:R-:W0:Y:S11]  /*0240*/  FENCE.VIEW.ASYNC.S ;  /* 0x00000000000073c6 */ /* 0x000e360000000000 */
[----:B0-----:R0:W1:Y:S01]  /*0250*/  SYNCS.EXCH.64 URZ, [UR8], UR4 ;  /* 0x00000004083f75b2 */ /* 0x0010620008000100 */
[----:B------:R0:W2:Y:S01]  /*0260*/  SYNCS.EXCH.64 URZ, [UR8+0xa0], UR6 ;  /* 0x0000a006083f75b2 */ /* 0x0000a20008000100 */
[----:B------:R0:W3:Y:S01]  /*0270*/  SYNCS.EXCH.64 URZ, [UR8+0x8], UR4 ;  /* 0x00000804083f75b2 */ /* 0x0000e20008000100 */
[----:B------:R0:W4:Y:S01]  /*0280*/  SYNCS.EXCH.64 URZ, [UR8+0xa8], UR6 ;  /* 0x0000a806083f75b2 */ /* 0x0001220008000100 */
[----:B------:R0:W0:Y:S01]  /*0290*/  SYNCS.EXCH.64 URZ, [UR8+0x10], UR4 ;  /* 0x00001004083f75b2 */ /* 0x0000220008000100 */
        /* <DEDUP_REMOVED lines=35> */
[----:B-1234-:R-:W-:Y:S01]  /*04d0*/  NOP ;  /* 0x0000000000007918 */ /* 0x01efe20000000000 */
.L_x_3:
[----:B0-----:R-:W-:Y:S05]  /*04e0*/  BSYNC B0 ;  /* 0x0000000000007941 */ /* 0x001fea0003800000 */
.L_x_2:
[----:B------:R-:W-:Y:S01]  /*04f0*/  SHF.R.S32.HI R7, RZ, 0x1f, R18 ;  /* 0x0000001fff077819 */ /* 0x000fe20000011412 */
[----:B------:R-:W0:Y:S01]  /*0500*/  SHFL.IDX PT, R0, R0, RZ, 0x1f ;  /* 0x00001fff00007589 */ /* 0x000e2200000e0000 */
[----:B------:R-:W1:Y:S01]  /*0510*/  S2UR UR8, SR_CTAID.X ;  /* 0x00000000000879c3 */ /* 0x000e620000002500 */
[----:B------:R-:W-:Y:S02]  /*0520*/  ELECT P0, URZ, PT ;  /* 0x00000000003f782f */ /* 0x000fe40003800000 */
[----:B------:R-:W-:Y:S01]  /*0530*/  LEA.HI R7, R7, R18, RZ, 0x7 ;  /* 0x0000001207077211 */ /* 0x000fe200078f38ff */
[----:B------:R-:W2:Y:S01]  /*0540*/  S2R R4, SR_CTAID.Y ;  /* 0x0000000000047919 */ /* 0x000ea20000002600 */
[----:B------:R-:W-:Y:S01]  /*0550*/  SHF.R.S32.HI R8, RZ, 0x1f, R3 ;  /* 0x0000001fff087819 */ /* 0x000fe20000011403 */
[----:B------:R-:W-:Y:S01]  /*0560*/  ULDC UR4, c[0x0][0x150] ;  /* 0x0000540000047ab9 */ /* 0x000fe20000000800 */
[----:B------:R-:W-:Y:S01]  /*0570*/  LOP3.LUT R7, R7, 0xffffff80, RZ, 0xc0, !PT ;  /* 0xffffff8007077812 */ /* 0x000fe200078ec0ff */
[----:B------:R-:W-:Y:S01]  /*0580*/  NOP ;  /* 0x0000000000007918 */ /* 0x000fe20000000000 */
[----:B------:R-:W-:Y:S01]  /*0590*/  LEA.HI R8, R8, R3, RZ, 0x2 ;  /* 0x0000000308087211 */ /* 0x000fe200078f10ff */
[----:B------:R-:W3:Y:S01]  /*05a0*/  LDC R10, c[0x0][0x144] ;  /* 0x00005100ff0a7b82 */ /* 0x000ee20000000800 */
[----:B------:R-:W-:Y:S01]  /*05b0*/  NOP ;  /* 0x0000000000007918 */ /* 0x000fe20000000000 */
[----:B------:R-:W-:Y:S01]  /*05c0*/  IMAD.IADD R6, R18, 0x1, -R7 ;  /* 0x0000000112067824 */ /* 0x000fe200078e0a07 */
[----:B------:R-:W-:Y:S01]  /*05d0*/  LOP3.LUT R8, R8, 0x3ffffffc, RZ, 0xc0, !PT ;  /* 0x3ffffffc08087812 */ /* 0x000fe200078ec0ff */
[----:B------:R-:W-:Y:S01]  /*05e0*/  IMAD.MOV.U32 R23, RZ, RZ, 0x1 ;  /* 0x00000001ff177424 */ /* 0x000fe200078e00ff */
[----:B------:R-:W-:-:S02]  /*05f0*/  ISETP.NE.AND P3, PT, R5, RZ, PT ;  /* 0x000000ff0500720c */ /* 0x000fc40003f65270 */
[----:B------:R-:W-:Y:S01]  /*0600*/  SHF.R.S32.HI R7, RZ, 0x1f, R6 ;  /* 0x0000001fff077819 */ /* 0x000fe20000011406 */
[----:B------:R-:W-:Y:S01]  /*0610*/  IMAD.IADD R8, R3, 0x1, -R8 ;  /* 0x0000000103087824 */ /* 0x000fe200078e0a08 */
[----:B------:R-:W4:Y:S02]  /*0620*/  LDC R13, c[0x0][0x140] ;  /* 0x00005000ff0d7b82 */ /* 0x000f240000000800 */
[----:B------:R-:W-:Y:S02]  /*0630*/  LEA.HI R7, R7, R6, RZ, 0x3 ;  /* 0x0000000607077211 */ /* 0x000fe400078f18ff */
[----:B0-----:R-:W-:Y:S02]  /*0640*/  ISETP.NE.OR P0, PT, R0, RZ, !P0 ;  /* 0x000000ff0000720c */ /* 0x001fe40004705670 */
[--C-:B------:R-:W-:Y:S02]  /*0650*/  SHF.R.S32.HI R0, RZ, 0x3, R7.reuse ;  /* 0x00000003ff007819 */ /* 0x100fe40000011407 */
[----:B------:R-:W-:-:S02]  /*0660*/  SHF.R.S32.HI R7, RZ, 0x1f, R7 ;  /* 0x0000001fff077819 */ /* 0x000fc40000011407 */
[----:B-1----:R-:W-:Y:S02]  /*0670*/  I2FP.F32.U32 R9, UR8 ;  /* 0x0000000800097c45 */ /* 0x002fe40008201000 */
[----:B------:R-:W-:-:S03]  /*0680*/  LEA.HI R7, R7, R0, RZ, 0x2 ;  /* 0x0000000007077211 */ /* 0x000fc600078f10ff */
[----:B------:R-:W-:Y:S01]  /*0690*/  FMUL R9, R9, UR4 ;  /* 0x0000000409097c20 */ /* 0x000fe20008400000 */
[----:B------:R-:W-:Y:S01]  /*06a0*/  LOP3.LUT R7, R7, 0xfffffffc, RZ, 0xc0, !PT ;  /* 0xfffffffc07077812 */ /* 0x000fe200078ec0ff */
[----:B------:R-:W-:Y:S01]  /*06b0*/  VOTEU.ALL UP0, P0 ;  /* 0x00000000003f7886 */ /* 0x000fe20000000000 */
[----:B--2---:R-:W-:Y:S01]  /*06c0*/  I2FP.F32.U32 R3, R4 ;  /* 0x0000000400037245 */ /* 0x004fe20000201000 */
[----:B------:R-:W-:Y:S01]  /*06d0*/  ULDC UR4, c[0x0][0x154] ;  /* 0x0000550000047ab9 */ /* 0x000fe20000000800 */
[----:B------:R-:W-:Y:S01]  /*06e0*/  VOTEU.ALL UP1, P0 ;  /* 0x00000000003f7886 */ /* 0x000fe20000020000 */
[----:B------:R-:W0:Y:S01]  /*06f0*/  F2I.U32.TRUNC.NTZ R9, R9 ;  /* 0x0000000900097305 */ /* 0x000e22000020f000 */
[----:B------:R-:W-:Y:S01]  /*0700*/  IMAD.IADD R7, R0, 0x1, -R7 ;  /* 0x0000000100077824 */ /* 0x000fe200078e0a07 */
[----:B------:R-:W1:Y:S01]  /*0710*/  @!UP0 S2UR UR7, SR_CgaCtaId ;  /* 0x00000000000789c3 */ /* 0x000e620000008800 */
[----:B------:R-:W-:Y:S01]  /*0720*/  FMUL R12, R3, UR4 ;  /* 0x00000004030c7c20 */ /* 0x000fe20008400000 */
[----:B------:R-:W-:Y:S01]  /*0730*/  UMOV UR4, 0x20 ;  /* 0x0000002000047882 */ /* 0x000fe20000000000 */
[----:B------:R-:W-:Y:S01]  /*0740*/  IMAD R8, R8, 0x4, R7 ;  /* 0x0000000408087824 */ /* 0x000fe200078e0207 */
[----:B------:R-:W-:Y:S01]  /*0750*/  @!UP0 UMOV UR6, 0x400 ;  /* 0x0000040000068882 */ /* 0x000fe20000000000 */
[----:B------:R-:W-:-:S04]  /*0760*/  @!UP0 UIADD3 UR4, -UR4, 0x100000, URZ ;  /* 0x0010000004048890 */ /* 0x000fc8000fffe13f */
[----:B------:R-:W-:Y:S02]  /*0770*/  @!UP0 USHF.L.U32 UR5, UR4, 0xb, URZ ;  /* 0x0000000b04058899 */ /* 0x000fe4000800063f */
[----:B------:R-:W-:Y:S01]  /*0780*/  @!UP0 USHF.L.U32 UR4, UR4, 0x1, URZ ;  /* 0x0000000104048899 */ /* 0x000fe2000800063f */
[----:B----4-:R-:W-:Y:S01]  /*0790*/  ISETP.EQ.U32.AND P2, PT, R13, 0x1, PT ;  /* 0x000000010d00780c */ /* 0x010fe20003f42070 */
[----:B------:R-:W2:Y:S01]  /*07a0*/  F2I.U32.TRUNC.NTZ R12, R12 ;  /* 0x0000000c000c7305 */ /* 0x000ea2000020f000 */
[----:B------:R-:W-:Y:S01]  /*07b0*/  LEA.HI R0, R8, R8, RZ, 0x1 ;  /* 0x0000000808007211 */ /* 0x000fe200078f08ff */
[----:B------:R-:W4:Y:S03]  /*07c0*/  LDC R7, c[0x0][0x148] ;  /* 0x00005200ff077b82 */ /* 0x000f260000000800 */
[----:B------:R-:W-:Y:S01]  /*07d0*/  LOP3.LUT R11, R0, 0xfffffffe, RZ, 0xc0, !PT ;  /* 0xfffffffe000b7812 */ /* 0x000fe200078ec0ff */
[----:B0-----:R-:W-:Y:S01]  /*07e0*/  IMAD.MOV R15, RZ, RZ, -R9 ;  /* 0x000000ffff0f7224 */ /* 0x001fe200078e0a09 */
[----:B------:R-:W-:-:S03]  /*07f0*/  SHF.R.S32.HI R9, RZ, 0x1f, R2 ;  /* 0x0000001fff097819 */ /* 0x000fc60000011402 */
[----:B---3--:R-:W-:Y:S01]  /*0800*/  IMAD R3, R10, R15, UR8 ;  /* 0x000000080a037e24 */ /* 0x008fe2000f8e020f */
[----:B------:R-:W-:Y:S01]  /*0810*/  LEA.HI R9, R9, R2, RZ, 0x2 ;  /* 0x0000000209097211 */ /* 0x000fe200078f10ff */
[C---:B------:R-:W-:Y:S02]  /*0820*/  IMAD.IADD R0, R8.reuse, 0x1, -R11 ;  /* 0x0000000108007824 */ /* 0x040fe400078e0a0b */
[----:B------:R-:W-:Y:S01]  /*0830*/  IMAD.SHL.U32 R11, R8, 0x4, RZ ;  /* 0x00000004080b7824 */ /* 0x000fe200078e00ff */
[----:B------:R-:W-:Y:S01]  /*0840*/  LOP3.LUT R9, R9, 0xfffffffc, RZ, 0xc0, !PT ;  /* 0xfffffffc09097812 */ /* 0x000fe200078ec0ff */
[----:B--2---:R-:W-:Y:S01]  /*0850*/  IMAD.MOV R21, RZ, RZ, -R12 ;  /* 0x000000ffff157224 */ /* 0x004fe200078e0a0c */
[----:B------:R-:W-:Y:S01]  /*0860*/  ISETP.NE.AND P4, PT, R0, R3, PT ;  /* 0x000000030000720c */ /* 0x000fe20003f85270 */
[----:B-1----:R-:W-:Y:S01]  /*0870*/  @!UP0 ULEA UR6, UR7, UR6, 0x18 ;  /* 0x0000000607068291 */ /* 0x002fe2000f8ec03f */
[----:B------:R-:W-:Y:S01]  /*0880*/  LOP3.LUT R22, R8, 0xc, R11, 0x78, !PT ;  /* 0x0000000c08167812 */ /* 0x000fe200078e780b */
[----:B------:R-:W-:Y:S01]  /*0890*/  IMAD.IADD R0, R2, 0x1, -R9 ;  /* 0x0000000102007824 */ /* 0x000fe200078e0a09 */
[----:B------:R-:W-:Y:S01]  /*08a0*/  VOTEU.ALL UP0, P0 ;  /* 0x00000000003f7886 */ /* 0x000fe20000000000 */
[----:B------:R-:W-:Y:S01]  /*08b0*/  LOP3.LUT P0, RZ, R6, 0x7, RZ, 0xc0, !PT ;  /* 0x0000000706ff7812 */ /* 0x000fe2000780c0ff */
[----:B------:R-:W-:-:S02]  /*08c0*/  VIADD R6, R5, 0xffffffff ;  /* 0xffffffff05067836 */ /* 0x000fc40000000000 */
[----:B------:R-:W-:Y:S01]  /*08d0*/  ISETP.NE.AND P1, PT, R0, 0x3, PT ;  /* 0x000000030000780c */ /* 0x000fe20003f25270 */
[----:B----4-:R-:W-:Y:S01]  /*08e0*/  IMAD R9, R7, R21, R4 ;  /* 0x0000001507097224 */ /* 0x010fe200078e0204 */
[----:B------:R-:W-:Y:S02]  /*08f0*/  ISETP.LT.U32.AND P0, PT, R22, 0x2, !P0 ;  /* 0x000000021600780c */ /* 0x000fe40004701070 */
[----:B------:R-:W-:Y:S01]  /*0900*/  ISETP.EQ.OR P1, PT, R0, RZ, !P1 ;  /* 0x000000ff0000720c */ /* 0x000fe20004f22670 */
[----:B------:R-:W0:Y:S02]  /*0910*/  FENCE.VIEW.ASYNC.S ;  /* 0x00000000000073c6 */ /* 0x000e240000000000 */
[----:B0-----:R0:W1:Y:S01]  /*0920*/  @!UP0 SYNCS.EXCH.64 URZ, [UR6+0x150], UR4 ;  /* 0x00015004063f85b2 */ /* 0x0010620008000100 */
[----:B------:R-:W-:Y:S02]  /*0930*/  @P4 LEA.HI R2, R22, R22, RZ, 0x1 ;  /* 0x0000001616024211 */ /* 0x000fe400078f08ff */
[----:B------:R-:W-:-:S02]  /*0940*/  ISETP.EQ.AND P1, PT, R5, RZ, P1 ;  /* 0x000000ff0500720c */ /* 0x000fc40000f22270 */
[----:B------:R-:W-:Y:S02]  /*0950*/  @P4 SHF.R.S32.HI R2, RZ, 0x1, R2 ;  /* 0x00000001ff024819 */ /* 0x000fe40000011402 */
[----:B------:R-:W-:Y:S02]  /*0960*/  ISETP.GE.U32.AND P6, PT, R6, 0x2, PT ;  /* 0x000000020600780c */ /* 0x000fe40003fc6070 */
[----:B------:R-:W-:Y:S02]  /*0970*/  @P4 ISETP.NE.AND P5, PT, R2, R9, PT ;  /* 0x000000090200420c */ /* 0x000fe40003fa5270 */
[----:B------:R-:W-:Y:S02]  /*0980*/  SEL R2, RZ, 0x1, !P0 ;  /* 0x00000001ff027807 */ /* 0x000fe40004000000 */
[----:B------:R-:W-:Y:S02]  /*0990*/  @P4 SEL R23, RZ, 0x1, P5 ;  /* 0x00000001ff174807 */ /* 0x000fe40002800000 */
[----:B------:R-:W-:Y:S01]  /*09a0*/  SEL R19, RZ, 0x1, !P1 ;  /* 0x00000001ff137807 */ /* 0x000fe20004800000 */
[----:B------:R0:W2:Y:S01]  /*09b0*/  @!UP1 SYNCS.EXCH.64 URZ, [UR6+0x158], UR4 ;  /* 0x00015804063f95b2 */ /* 0x0000a20008000100 */
[----:B------:R-:W-:Y:S01]  /*09c0*/  LOP3.LUT R23, R23, R2, RZ, 0xc0, !PT ;  /* 0x0000000217177212 */ /* 0x000fe200078ec0ff */
[----:B------:R-:W-:Y:S01]  /*09d0*/  NOP ;  /* 0x0000000000007918 */ /* 0x000fe20000000000 */
[----:B------:R-:W-:Y:S01]  /*09e0*/  SEL R19, R19, 0x2, P6 ;  /* 0x0000000213137807 */ /* 0x000fe20003000000 */
[----:B------:R-:W-:Y:S06]  /*09f0*/  @!P2 BRA `(.L_x_4) ;  /* 0x000000000008a947 */ /* 0x000fec0003800000 */
[----:B-12---:R-:W-:Y:S01]  /*0a00*/  UCGABAR_ARV ;  /* 0x00000000000079c7 */ /* 0x006fe20008000000 */
[----:B------:R-:W-:Y:S05]  /*0a10*/  BRA `(.L_x_5) ;  /* 0x0000000000047947 */ /* 0x000fea0003800000 */
.L_x_4:
[----:B-12---:R-:W-:Y:S01]  /*0a20*/  NOP ;  /* 0x0000000000007918 */ /* 0x006fe20000000000 */
.L_x_5:
[----:B------:R-:W1:Y:S01]  /*0a30*/  LDC R2, c[0x0][0x65c] ;  /* 0x00019700ff027b82 */ /* 0x000e620000000800 */
[----:B------:R-:W-:Y:S02]  /*0a40*/  IMAD.U32 R8, RZ, RZ, UR8 ;  /* 0x00000008ff087e24 */ /* 0x000fe4000f8e00ff */
[----:B------:R-:W-:Y:S01]  /*0a50*/  IMAD.MOV.U32 R9, RZ, RZ, RZ ;  /* 0x000000ffff097224 */ /* 0x000fe200078e00ff */
[----:B-1----:R-:W-:-:S04]  /*0a60*/  ISETP.NE.AND P1, PT, R2, 0x1, PT ;  /* 0x000000010200780c */ /* 0x002fc80003f25270 */
[----:B------:R-:W-:-:S09]  /*0a70*/  P2R R5, PR, RZ, 0x2 ;  /* 0x00000002ff057803 */ /* 0x000fd20000000000 */
[----:B------:R-:W1:Y:S01]  /*0a80*/  @P1 LDC R17, c[0x0][0x10] ;  /* 0x00000400ff111b82 */ /* 0x000e620000000800 */
[----:B------:R-:W-:Y:S02]  /*0a90*/  @P1 IMAD.MOV.U32 R5, RZ, RZ, RZ ;  /* 0x000000ffff051224 */ /* 0x000fe400078e00ff */
[----:B------:R-:W-:-:S05]  /*0aa0*/  @P1 IMAD.MOV.U32 R13, RZ, RZ, RZ ;  /* 0x000000ffff0d1224 */ /* 0x000fca00078e00ff */
[----:B------:R-:W2:Y:S01]  /*0ab0*/  @!P1 LDC R11, c[0x0][0xc] ;  /* 0x00000300ff0b9b82 */ /* 0x000ea20000000800 */
[----:B-1----:R-:W-:-:S04]  /*0ac0*/  @P1 IMAD.WIDE.U32 R16, R17, UR8, R4 ;  /* 0x0000000811101c25 */ /* 0x002fc8000f8e0004 */
[----:B------:R-:W-:Y:S02]  /*0ad0*/  @P1 IMAD.IADD R17, R17, 0x1, R13 ;  /* 0x0000000111111824 */ /* 0x000fe400078e020d */
[----:B--2---:R-:W-:-:S04]  /*0ae0*/  @!P1 IMAD.WIDE.U32 R8, R4, R11, R8 ;  /* 0x0000000b04089225 */ /* 0x004fc800078e0008 */
[----:B------:R-:W-:Y:S02]  /*0af0*/  @!P1 IMAD.MOV.U32 R16, RZ, RZ, R8 ;  /* 0x000000ffff109224 */ /* 0x000fe400078e0008 */
[----:B------:R-:W-:Y:S01]  /*0b00*/  @!P1 IMAD.MOV.U32 R17, RZ, RZ, R9 ;  /* 0x000000ffff119224 */ /* 0x000fe200078e0009 */
[----:B------:R-:W-:Y:S06]  /*0b10*/  @!P2 BRA `(.L_x_6) ;  /* 0x00000000000ca947 */ /* 0x000fec0003800000 */
[----:B------:R-:W-:Y:S01]  /*0b20*/  UCGABAR_WAIT ;  /* 0x0000000000007dc7 */ /* 0x000fe20008000000 */
[----:B------:R-:W-:Y:S01]  /*0b30*/  CCTL.IVALL ;  /* 0x00000000ff00798f */ /* 0x000fe20002000000 */
[----:B------:R-:W-:Y:S05]  /*0b40*/  BRA `(.L_x_7) ;  /* 0x0000000000047947 */ /* 0x000fea0003800000 */
.L_x_6:
[----:B------:R-:W-:Y:S06]  /*0b50*/  BAR.SYNC.DEFER_BLOCKING 0x0 ;  /* 0x0000000000007b1d */ /* 0x000fec0000010000 */
.L_x_7:
[----:B------:R-:W-:Y:S05]  /*0b60*/  @!P3 BRA `(.L_x_8) ;  /* 0x0000008000f0b947 */ /* 0x000fea0003800000 */
[----:B------:R-:W-:-:S13]  /*0b70*/  ISETP.GT.U32.AND P0, PT, R6, 0x1, PT ;  /* 0x000000010600780c */ /* 0x000fda0003f04070 */
[----:B0-----:R-:W-:Y:S05]  /*0b80*/  @P0 EXIT ;  /* 0x000000000000094d */ /* 0x001fea0003800000 */
[----:B------:R-:W-:Y:S01]  /*0b90*/  ULDC.64 UR4, c[0x0][0x650] ;  /* 0x0001940000047ab9 */ /* 0x000fe20000000a00 */
[----:B------:R-:W-:Y:S01]  /*0ba0*/  PRMT R0, RZ, 0x7610, R0 ;  /* 0x00007610ff007816 */ /* 0x000fe20000000000 */
[----:B------:R-:W-:Y:S01]  /*0bb0*/  IMAD.MOV.U32 R126, RZ, RZ, -0x1 ;  /* 0xffffffffff7e7424 */ /* 0x000fe200078e00ff */
[----:B------:R-:W-:Y:S01]  /*0bc0*/  ISETP.GE.U32.AND P0, PT, R16, UR4, PT ;  /* 0x0000000410007c0c */ /* 0x000fe2000bf06070 */
[----:B------:R-:W-:Y:S02]  /*0bd0*/  IMAD.MOV.U32 R123, RZ, RZ, -0x1 ;  /* 0xffffffffff7b7424 */ /* 0x000fe400078e00ff */
[----:B------:R-:W-:Y:S01]  /*0be0*/  IMAD.MOV.U32 R121, RZ, RZ, -0x1 ;  /* 0xffffffffff797424 */ /* 0x000fe200078e00ff */
[----:B------:R-:W-:-:S13]  /*0bf0*/  ISETP.GE.U32.AND.EX P0, PT, R17, UR5, PT, P0 ;  /* 0x0000000511007c0c */ /* 0x000fda000bf06100 */
[----:B------:R-:W-:Y:S05]  /*0c00*/  @P0 BRA `(.L_x_9) ;  /* 0x0000000400280947 */ /* 0x000fea0003800000 */
[----:B------:R-:W0:Y:S01]  /*0c10*/  LDC.64 R24, c[0x0][0x628] ;  /* 0x00018a00ff187b82 */ /* 0x000e220000000a00 */
[----:B------:R-:W-:Y:S02]  /*0c20*/  IMAD.MOV.U32 R8, RZ, RZ, R16 ;  /* 0x000000ffff087224 */ /* 0x000fe400078e0010 */
[----:B------:R-:W-:-:S05]  /*0c30*/  IMAD.MOV.U32 R9, RZ, RZ, R17 ;  /* 0x000000ffff097224 */ /* 0x000fca00078e0011 */
[----:B------:R-:W1:Y:S08]  /*0c40*/  LDC R0, c[0x0][0x630] ;  /* 0x00018c00ff007b82 */ /* 0x000e700000000800 */
[----:B------:R-:W2:Y:S01]  /*0c50*/  LDC.64 R26, c[0x0][0x620] ;  /* 0x00018800ff1a7b82 */ /* 0x000ea20000000a00 */
[----:B0-----:R-:W-:-:S04]  /*0c60*/  ISETP.NE.U32.AND P0, PT, R24, RZ, PT ;  /* 0x000000ff1800720c */ /* 0x001fc80003f05070 */
[----:B------:R-:W-:-:S13]  /*0c70*/  ISETP.NE.AND.EX P0, PT, R25, RZ, PT, P0 ;  /* 0x000000ff1900720c */ /* 0x000fda0003f05300 */
[----:B-12---:R-:W-:Y:S05]  /*0c80*/  @!P0 BRA `(.L_x_10) ;  /* 0x0000000000288947 */ /* 0x006fea0003800000 */
[----:B------:R-:W0:Y:S02]  /*0c90*/  LDC R13, c[0x0][0x634] ;  /* 0x00018d00ff0d7b82 */ /* 0x000e240000000800 */
[----:B0-----:R-:W-:-:S05]  /*0ca0*/  IADD3 R13, P0, R16, R13, RZ ;  /* 0x0000000d100d7210 */ /* 0x001fca0007f1e0ff */
[----:B------:R-:W-:-:S04]  /*0cb0*/  IMAD.X R15, RZ, RZ, R17, P0 ;  /* 0x000000ffff0f7224 */ /* 0x000fc800000e0611 */
[----:B------:R-:W-:-:S04]  /*0cc0*/  IMAD.WIDE.U32 R8, R15, R24, RZ ;  /* 0x000000180f087225 */ /* 0x000fc800078e00ff */
[----:B------:R-:W-:-:S04]  /*0cd0*/  IMAD.WIDE.U32 R10, P0, R13, R25, R8 ;  /* 0x000000190d0a7225 */ /* 0x000fc80007800008 */
[----:B------:R-:W-:-:S04]  /*0ce0*/  IMAD.WIDE.U32 R8, R13, R24, RZ ;  /* 0x000000180d087225 */ /* 0x000fc800078e00ff */
[----:B------:R-:W-:Y:S01]  /*0cf0*/  IMAD.X R13, RZ, RZ, RZ, P0 ;  /* 0x000000ffff0d7224 */ /* 0x000fe200000e06ff */
[----:B------:R-:W-:Y:S01]  /*0d00*/  IADD3 RZ, P0, R9, R10, RZ ;  /* 0x0000000a09ff7210 */ /* 0x000fe20007f1e0ff */
[----:B------:R-:W-:-:S04]  /*0d10*/  IMAD.MOV.U32 R12, RZ, RZ, R11 ;  /* 0x000000ffff0c7224 */ /* 0x000fc800078e000b */
[----:B------:R-:W-:-:S08]  /*0d20*/  IMAD.WIDE.U32.X R8, R15, R25, R12, P0 ;  /* 0x000000190f087225 */ /* 0x000fd000000e040c */
.L_x_10:
[----:B------:R-:W0:Y:S01]  /*0d30*/  LDC.64 R24, c[0x0][0x640] ;  /* 0x00019000ff187b82 */ /* 0x000e220000000a00 */
[-CC-:B------:R-:W-:Y:S01]  /*0d40*/  SHF.R.U64 R121, R8, R0.reuse, R9.reuse ;  /* 0x0000000008797219 */ /* 0x180fe20000001209 */
[----:B------:R-:W-:Y:S01]  /*0d50*/  IMAD R30, R7, R21, R4 ;  /* 0x00000015071e7224 */ /* 0x000fe200078e0204 */
[----:B------:R-:W-:Y:S01]  /*0d60*/  SHF.R.U32.HI R0, RZ, R0, R9 ;  /* 0x00000000ff007219 */ /* 0x000fe20000011609 */
[----:B------:R-:W-:Y:S01]  /*0d70*/  IMAD.MOV.U32 R21, RZ, RZ, 0x1 ;  /* 0x00000001ff157424 */ /* 0x000fe200078e00ff */
[----:B------:R-:W-:-:S03]  /*0d80*/  IADD3 R5, P0, RZ, -R121, RZ ;  /* 0x80000079ff057210 */ /* 0x000fc60007f1e0ff */
[----:B------:R-:W1:Y:S02]  /*0d90*/  LDC R6, c[0x0][0x618] ;  /* 0x00018600ff067b82 */ /* 0x000e640000000800 */
[----:B------:R-:W-:-:S04]  /*0da0*/  IMAD.X R9, RZ, RZ, ~R0, P0 ;  /* 0x000000ffff097224 */ /* 0x000fc800000e0e00 */
[-C--:B------:R-:W-:Y:S02]  /*0db0*/  IMAD R0, R9, R26.reuse, RZ ;  /* 0x0000001a09007224 */ /* 0x080fe400078e02ff */
[----:B------:R-:W2:Y:S01]  /*0dc0*/  LDC R11, c[0x0][0x608] ;  /* 0x00018200ff0b7b82 */ /* 0x000ea20000000800 */
[----:B------:R-:W-:-:S04]  /*0dd0*/  IMAD.WIDE.U32 R8, R5, R26, R16 ;  /* 0x0000001a05087225 */ /* 0x000fc800078e0010 */
[----:B------:R-:W-:-:S03]  /*0de0*/  IMAD R5, R5, R27, R0 ;  /* 0x0000001b05057224 */ /* 0x000fc600078e0200 */
[----:B------:R-:W3:Y:S01]  /*0df0*/  LDC R12, c[0x0][0x658] ;  /* 0x00019600ff0c7b82 */ /* 0x000ee20000000800 */
[----:B0-----:R-:W-:Y:S01]  /*0e00*/  ISETP.NE.U32.AND P0, PT, R24, RZ, PT ;  /* 0x000000ff1800720c */ /* 0x001fe20003f05070 */
[----:B------:R-:W-:Y:S02]  /*0e10*/  IMAD.IADD R5, R9, 0x1, R5 ;  /* 0x0000000109057824 */ /* 0x000fe400078e0205 */
[----:B------:R-:W-:Y:S01]  /*0e20*/  IMAD.MOV.U32 R9, RZ, RZ, -0x1 ;  /* 0xffffffffff097424 */ /* 0x000fe200078e00ff */
[----:B------:R-:W-:-:S03]  /*0e30*/  ISETP.NE.AND.EX P0, PT, R25, RZ, PT, P0 ;  /* 0x000000ff1900720c */ /* 0x000fc60003f05300 */
[----:B------:R-:W0:Y:S01]  /*0e40*/  LDC R15, c[0x0][0x600] ;  /* 0x00018000ff0f7b82 */ /* 0x000e220000000800 */
[-CC-:B-1----:R-:W-:Y:S02]  /*0e50*/  SHF.R.U64 R13, R8, R6.reuse, R5.reuse ;  /* 0x00000006080d7219 */ /* 0x182fe40000001205 */
[----:B------:R-:W-:-:S05]  /*0e60*/  SHF.R.U32.HI R0, RZ, R6, R5 ;  /* 0x00000006ff007219 */ /* 0x000fca0000011605 */
[----:B------:R-:W1:Y:S01]  /*0e70*/  LDC R14, c[0x0][0x648] ;  /* 0x00019200ff0e7b82 */ /* 0x000e620000000800 */
[-CC-:B--2---:R-:W-:Y:S02]  /*0e80*/  SHF.R.U64 R27, R13, R11.reuse, R0.reuse ;  /* 0x0000000b0d1b7219 */ /* 0x184fe40000001200 */
[----:B------:R-:W-:-:S05]  /*0e90*/  SHF.R.U32.HI R5, RZ, R11, R0 ;  /* 0x0000000bff057219 */ /* 0x000fca0000011600 */
[----:B------:R-:W2:Y:S01]  /*0ea0*/  LDC R20, c[0x0][0x638] ;  /* 0x00018e00ff147b82 */ /* 0x000ea20000000800 */
[-CC-:B---3--:R-:W-:Y:S02]  /*0eb0*/  SHF.R.U64 R28, R27, R12.reuse, R5.reuse ;  /* 0x0000000c1b1c7219 */ /* 0x188fe40000001205 */
[-C--:B------:R-:W-:Y:S02]  /*0ec0*/  SHF.L.U32 R0, R9, R12.reuse, RZ ;  /* 0x0000000c09007219 */ /* 0x080fe400000006ff */
[----:B------:R-:W-:Y:S01]  /*0ed0*/  SHF.R.U32.HI R5, RZ, R12, R5 ;  /* 0x0000000cff057219 */ /* 0x000fe20000011605 */
[----:B------:R-:W-:Y:S01]  /*0ee0*/  IMAD.MOV.U32 R4, RZ, RZ, R28 ;  /* 0x000000ffff047224 */ /* 0x000fe200078e001c */
[----:B------:R-:W-:Y:S01]  /*0ef0*/  LOP3.LUT R10, RZ, R0, RZ, 0x33, !PT ;  /* 0x00000000ff0a7212 */ /* 0x000fe200078e33ff */
[----:B------:R-:W3:Y:S01]  /*0f00*/  LDC R26, c[0x0][0x610] ;  /* 0x00018400ff1a7b82 */ /* 0x000ee20000000800 */
[----:B------:R-:W-:Y:S05]  /*0f10*/  @!P0 BRA `(.L_x_11) ;  /* 0x0000000000288947 */ /* 0x000fea0003800000 */
[----:B------:R-:W4:Y:S02]  /*0f20*/  LDC R9, c[0x0][0x64c] ;  /* 0x00019300ff097b82 */ /* 0x000f240000000800 */
[----:B----4-:R-:W-:-:S05]  /*0f30*/  IADD3 R9, P0, R28, R9, RZ ;  /* 0x000000091c097210 */ /* 0x010fca0007f1e0ff */
        /* <DEDUP_REMOVED lines=8> */
.L_x_11:
[----:B-1----:R-:W-:Y:S02]  /*0fc0*/  SHF.R.U64 R4, R4, R14, R5 ;  /* 0x0000000e04047219 */ /* 0x002fe40000001205 */
[----:B------:R-:W-:Y:S02]  /*0fd0*/  SHF.L.U32 R0, R21, R12, RZ ;  /* 0x0000000c15007219 */ /* 0x000fe400000006ff */
[----:B------:R-:W-:Y:S01]  /*0fe0*/  LOP3.LUT R5, R27, R10, RZ, 0xc0, !PT ;  /* 0x0000000a1b057212 */ /* 0x000fe200078ec0ff */
[----:B------:R-:W-:Y:S01]  /*0ff0*/  IMAD.MOV R7, RZ, RZ, -R4 ;  /* 0x000000ffff077224 */ /* 0x000fe200078e0a04 */
[----:B0-----:R-:W-:Y:S02]  /*1000*/  IADD3 R6, R15, -0x1, RZ ;  /* 0xffffffff0f067810 */ /* 0x001fe40007ffe0ff */
[----:B------:R-:W-:Y:S01]  /*1010*/  SEL R3, R3, R30, !P1 ;  /* 0x0000001e03037207 */ /* 0x000fe20004800000 */
[----:B------:R-:W-:Y:S01]  /*1020*/  IMAD R4, R0, R4, R5 ;  /* 0x0000000400047224 */ /* 0x000fe200078e0205 */
[----:B------:R-:W-:Y:S01]  /*1030*/  LOP3.LUT R6, R13, R6, RZ, 0xc0, !PT ;  /* 0x000000060d067212 */ /* 0x000fe200078ec0ff */
[----:B--2---:R-:W-:-:S02]  /*1040*/  IMAD R0, R7, R20, R28 ;  /* 0x0000001407007224 */ /* 0x004fc400078e021c */
[----:B---3--:R-:W-:Y:S02]  /*1050*/  IMAD R3, R4, R26, R3 ;  /* 0x0000001a04037224 */ /* 0x008fe400078e0203 */
[----:B------:R-:W-:Y:S02]  /*1060*/  IMAD R126, R0, R15, R6 ;  /* 0x0000000f007e7224 */ /* 0x000fe400078e0206 */
[----:B------:R-:W-:-:S03]  /*1070*/  IMAD.MOV.U32 R4, RZ, RZ, 0x1 ;  /* 0x00000001ff047424 */ /* 0x000fc600078e00ff */
[----:B------:R-:W-:Y:S02]  /*1080*/  SEL R123, R126, R3, !P1 ;  /* 0x000000037e7b7207 */ /* 0x000fe40004800000 */
[----:B------:R-:W-:Y:S02]  /*1090*/  PRMT R0, R4, 0x7610, R0 ;  /* 0x0000761004007816 */ /* 0x000fe40000000000 */
[----:B------:R-:W-:-:S07]  /*10a0*/  SEL R126, R3, R126, !P1 ;  /* 0x0000007e037e7207 */ /* 0x000fce0004800000 */
.L_x_9:
[----:B------:R-:W-:-:S08]  /*10b0*/  NOP ;  /* 0x0000000000007918 */ /* 0x000fd00000000000 */
[----:B------:R-:W0:Y:S02]  /*10c0*/  USETMAXREG.TRY_ALLOC.CTAPOOL UP0, 0xe8 ;  /* 0x000000e8000079c8 */ /* 0x000e240008000600 */
[----:B0-----:R-:W-:-:S13]  /*10d0*/  PLOP3.LUT P0, PT, PT, PT, UP0, 0x80, 0x0 ;  /* 0x000000000000781c */ /* 0x001fda0003f0f008 */
[----:B------:R-:W-:Y:S05]  /*10e0*/  @!P0 BRA `(.L_x_9) ;  /* 0xfffffffc00f08947 */ /* 0x000fea000383ffff */
[----:B------:R-:W-:Y:S01]  /*10f0*/  ULDC.64 UR4, c[0x0][0x598] ;  /* 0x0001660000047ab9 */ /* 0x000fe20000000a00 */
[----:B------:R-:W-:Y:S01]  /*1100*/  ULDC.64 UR36, c[0x0][0x208] ;  /* 0x0000820000247ab9 */ /* 0x000fe20000000a00 */
[----:B------:R-:W-:-:S04]  /*1110*/  ISETP.NE.U32.AND P0, PT, RZ, UR4, PT ;  /* 0x00000004ff007c0c */ /* 0x000fc8000bf05070 */
[----:B------:R-:W-:-:S13]  /*1120*/  ISETP.NE.AND.EX P0, PT, RZ, UR5, PT, P0 ;  /* 0x00000005ff007c0c */ /* 0x000fda000bf05300 */
[----:B------:R-:W-:Y:S05]  /*1130*/  @!P0 BRA `(.L_x_12) ;  /* 0x00000000001c8947 */ /* 0x000fea0003800000 */
[----:B------:R-:W0:Y:S02]  /*1140*/  LDC.64 R4, c[0x0][0x598] ;  /* 0x00016600ff047b82 */ /* 0x000e240000000a00 */
[----:B0-----:R-:W2:Y:S02]  /*1150*/  LDG.E.64 R4, desc[UR36][R4.64] ;  /* 0x0000002404047981 */ /* 0x001ea4000c1e1b00 */
[----:B--2---:R-:W-:-:S04]  /*1160*/  ISETP.NE.U32.AND P0, PT, R4, RZ, PT ;  /* 0x000000ff0400720c */ /* 0x004fc80003f05070 */
[----:B------:R-:W-:-:S13]  /*1170*/  ISETP.NE.AND.EX P0, PT, R5, RZ, PT, P0 ;  /* 0x000000ff0500720c */ /* 0x000fda0003f05300 */
[----:B------:R-:W-:Y:S05]  /*1180*/  @!P0 BRA `(.L_x_12) ;  /* 0x0000000000088947 */ /* 0x000fea0003800000 */
[----:B------:R0:W5:Y:S01]  /*1190*/  LD.E R120, desc[UR36][R4.64] ;  /* 0x0000002404787980 */ /* 0x000162000c101900 */
[----:B------:R-:W-:Y:S05]  /*11a0*/  BRA `(.L_x_13) ;  /* 0x0000000000247947 */ /* 0x000fea0003800000 */
.L_x_12:
[----:B------:R-:W-:Y:S02]  /*11b0*/  ULDC.64 UR4, c[0x0][0x588] ;  /* 0x0001620000047ab9 */ /* 0x000fe40000000a00 */
[----:B------:R-:W-:-:S04]  /*11c0*/  ISETP.NE.U32.AND P0, PT, RZ, UR4, PT ;  /* 0x00000004ff007c0c */ /* 0x000fc8000bf05070 */
[----:B------:R-:W-:-:S13]  /*11d0*/  ISETP.NE.AND.EX P0, PT, RZ, UR5, PT, P0 ;  /* 0x00000005ff007c0c */ /* 0x000fda000bf05300 */
[----:B------:R-:W-:Y:S05]  /*11e0*/  @!P0 BRA `(.L_x_14) ;  /* 0x00000000000c8947 */ /* 0x000fea0003800000 */
[----:B------:R-:W0:Y:S02]  /*11f0*/  LDC.64 R4, c[0x0][0x588] ;  /* 0x00016200ff047b82 */ /* 0x000e240000000a00 */
[----:B0-----:R1:W5:Y:S01]  /*1200*/  LDG.E R120, desc[UR36][R4.64] ;  /* 0x0000002404787981 */ /* 0x001362000c1e1900 */
[----:B------:R-:W-:Y:S05]  /*1210*/  BRA `(.L_x_13) ;  /* 0x0000000000087947 */ /* 0x000fea0003800000 */
.L_x_14:
[----:B------:R-:W-:Y:S02]  /*1220*/  ULDC UR4, c[0x0][0x580] ;  /* 0x0001600000047ab9 */ /* 0x000fe40000000800 */
[----:B------:R-:W-:-:S07]  /*1230*/  IMAD.U32 R120, RZ, RZ, UR4 ;  /* 0x00000004ff787e24 */ /* 0x000fce000f8e00ff */
.L_x_13:
[----:B------:R-:W-:Y:S02]  /*1240*/  ULDC.64 UR4, c[0x0][0x5a0] ;  /* 0x0001680000047ab9 */ /* 0x000fe40000000a00 */
[----:B------:R-:W-:-:S04]  /*1250*/  ISETP.NE.U32.AND P0, PT, RZ, UR4, PT ;  /* 0x00000004ff007c0c */ /* 0x000fc8000bf05070 */
[----:B------:R-:W-:-:S13]  /*1260*/  ISETP.NE.AND.EX P0, PT, RZ, UR5, PT, P0 ;  /* 0x00000005ff007c0c */ /* 0x000fda000bf05300 */
[----:B------:R-:W-:Y:S05]  /*1270*/  @!P0 BRA `(.L_x_15) ;  /* 0x00000000001c8947 */ /* 0x000fea0003800000 */
[----:B01----:R-:W0:Y:S02]  /*1280*/  LDC.64 R4, c[0x0][0x5a0] ;  /* 0x00016800ff047b82 */ /* 0x003e240000000a00 */
[----:B0-----:R-:W2:Y:S02]  /*1290*/  LDG.E.64 R4, desc[UR36][R4.64] ;  /* 0x0000002404047981 */ /* 0x001ea4000c1e1b00 */
[----:B--2---:R-:W-:-:S04]  /*12a0*/  ISETP.NE.U32.AND P0, PT, R4, RZ, PT ;  /* 0x000000ff0400720c */ /* 0x004fc80003f05070 */
[----:B------:R-:W-:-:S13]  /*12b0*/  ISETP.NE.AND.EX P0, PT, R5, RZ, PT, P0 ;  /* 0x000000ff0500720c */ /* 0x000fda0003f05300 */
[----:B------:R-:W-:Y:S05]  /*12c0*/  @!P0 BRA `(.L_x_15) ;  /* 0x0000000000088947 */ /* 0x000fea0003800000 */
[----:B------:R0:W5:Y:S01]  /*12d0*/  LD.E R122, desc[UR36][R4.64] ;  /* 0x00000024047a7980 */ /* 0x000162000c101900 */
[----:B------:R-:W-:Y:S05]  /*12e0*/  BRA `(.L_x_16) ;  /* 0x0000000000247947 */ /* 0x000fea0003800000 */
.L_x_15:
[----:B------:R-:W-:Y:S02]  /*12f0*/  ULDC.64 UR4, c[0x0][0x590] ;  /* 0x0001640000047ab9 */ /* 0x000fe40000000a00 */
[----:B------:R-:W-:-:S04]  /*1300*/  ISETP.NE.U32.AND P0, PT, RZ, UR4, PT ;  /* 0x00000004ff007c0c */ /* 0x000fc8000bf05070 */
[----:B------:R-:W-:-:S13]  /*1310*/  ISETP.NE.AND.EX P0, PT, RZ, UR5, PT, P0 ;  /* 0x00000005ff007c0c */ /* 0x000fda000bf05300 */
[----:B------:R-:W-:Y:S05]  /*1320*/  @!P0 BRA `(.L_x_17) ;  /* 0x00000000000c8947 */ /* 0x000fea0003800000 */
[----:B01----:R-:W0:Y:S02]  /*1330*/  LDC.64 R4, c[0x0][0x590] ;  /* 0x00016400ff047b82 */ /* 0x003e240000000a00 */
[----:B0-----:R1:W5:Y:S01]  /*1340*/  LDG.E R122, desc[UR36][R4.64] ;  /* 0x00000024047a7981 */ /* 0x001362000c1e1900 */
[----:B------:R-:W-:Y:S05]  /*1350*/  BRA `(.L_x_16) ;  /* 0x0000000000087947 */ /* 0x000fea0003800000 */
.L_x_17:
[----:B------:R-:W-:Y:S02]  /*1360*/  ULDC UR4, c[0x0][0x584] ;  /* 0x0001610000047ab9 */ /* 0x000fe40000000800 */
[----:B------:R-:W-:-:S07]  /*1370*/  IMAD.U32 R122, RZ, RZ, UR4 ;  /* 0x00000004ff7a7e24 */ /* 0x000fce000f8e00ff */
.L_x_16:
[----:B------:R-:W-:-:S13]  /*1380*/  LOP3.LUT P0, RZ, R0, 0xff, RZ, 0xc0, !PT ;  /* 0x000000ff00ff7812 */ /* 0x000fda000780c0ff */
[----:B------:R-:W-:Y:S05]  /*1390*/  @!P0 EXIT ;  /* 0x000000000000894d */ /* 0x000fea0003800000 */
[----:B------:R-:W-:Y:S01]  /*13a0*/  ULDC UR4, c[0x0][0x28c] ;  /* 0x0000a30000047ab9 */ /* 0x000fe20000000800 */
[----:B------:R-:W-:Y:S01]  /*13b0*/  LOP3.LUT R132, R19, 0x1, RZ, 0xfc, !PT ;  /* 0x0000000113847812 */ /* 0x000fe200078efcff */
[----:B------:R-:W-:Y:S01]  /*13c0*/  UIADD3 UR4, UR4, 0xf, URZ ;  /* 0x0000000f04047890 */ /* 0x000fe2000fffe03f */
[----:B------:R-:W-:Y:S01]  /*13d0*/  UMOV UR38, URZ ;  /* 0x0000003f00267c82 */ /* 0x000fe20008000000 */
[----:B------:R-:W-:Y:S02]  /*13e0*/  UMOV UR39, URZ ;  /* 0x0000003f00277c82 */ /* 0x000fe40008000000 */
[----:B------:R-:W-:-:S04]  /*13f0*/  USHF.R.S32.HI UR5, URZ, 0x1f, UR4 ;  /* 0x0000001f3f057899 */ /* 0x000fc80008011404 */
[----:B------:R-:W-:-:S04]  /*1400*/  ULEA.HI UR5, UR5, UR4, URZ, 0x4 ;  /* 0x0000000405057291 */ /* 0x000fc8000f8f203f */
[----:B------:R-:W-:-:S12]  /*1410*/  USHF.R.S32.HI UR40, URZ, 0x4, UR5 ;  /* 0x000000043f287899 */ /* 0x000fd80008011405 */
.L_x_227:
[----:B------:R-:W-:Y:S01]  /*1420*/  LOP3.LUT R0, R18, 0x80, RZ, 0xc0, !PT ;  /* 0x0000008012007812 */ /* 0x000fe200078ec0ff */
[----:B--2---:R-:W2:Y:S01]  /*1430*/  S2UR UR6, SR_CgaCtaId ;  /* 0x00000000000679c3 */ /* 0x004ea20000008800 */
[----:B------:R-:W-:Y:S02]  /*1440*/  UMOV UR41, 0x400 ;  /* 0x0000040000297882 */ /* 0x000fe40000000000 */
[----:B------:R-:W-:-:S06]  /*1450*/  SHF.R.U32.HI R0, RZ, 0x7, R0 ;  /* 0x00000007ff007819 */ /* 0x000fcc0000011600 */
[----:B---3--:R-:W3:Y:S01]  /*1460*/  SHFL.IDX PT, R0, R0, RZ, 0x1f ;  /* 0x00001fff00007589 */ /* 0x008ee200000e0000 */
[----:B--2---:R-:W-:Y:S01]  /*1470*/  ULEA UR41, UR6, UR41, 0x18 ;  /* 0x0000002906297291 */ /* 0x004fe2000f8ec03f */
[----:B---3--:R-:W-:-:S13]  /*1480*/  R2UR UR4, R0 ;  /* 0x00000000000472ca */ /* 0x008fda00000e0000 */
[----:B------:R-:W-:-:S04]  /*1490*/  ULEA.HI UR5, UR4, UR4, URZ, 0x1 ;  /* 0x0000000404057291 */ /* 0x000fc8000f8f083f */
[----:B------:R-:W-:-:S04]  /*14a0*/  ULOP3.LUT UR5, UR5, 0x1ffffe, URZ, 0xc0, !UPT ;  /* 0x001ffffe05057892 */ /* 0x000fc8000f8ec03f */
[----:B------:R-:W-:-:S03]  /*14b0*/  UIADD3 UR5, UR4, -UR5, URZ ;  /* 0x8000000504057290 */ /* 0x000fc6000fffe03f */
[----:B------:R-:W-:Y:S01]  /*14c0*/  ULDC UR4, c[0x0][0x28c] ;  /* 0x0000a30000047ab9 */ /* 0x000fe20000000800 */
[----:B------:R-:W-:Y:S01]  /*14d0*/  ULEA UR5, UR5, UR41, 0xb ;  /* 0x0000002905057291 */ /* 0x000fe2000f8e583f */
[----:B------:R-:W-:-:S03]  /*14e0*/  ISETP.LT.AND P0, PT, RZ, UR4, PT ;  /* 0x00000004ff007c0c */ /* 0x000fc6000bf01270 */
[----:B------:R-:W-:-:S04]  /*14f0*/  UIADD3 UR5, UR5, 0x200, URZ ;  /* 0x0000020005057890 */ /* 0x000fc8000fffe03f */
[----:B------:R-:W-:-:S04]  /*1500*/  USHF.R.U32.HI UR5, URZ, 0x4, UR5 ;  /* 0x000000043f057899 */ /* 0x000fc80008011605 */
[----:B------:R-:W-:Y:S02]  /*1510*/  ULOP3.LUT UR42, UR5, 0x3fff, URZ, 0xc0, !UPT ;  /* 0x00003fff052a7892 */ /* 0x000fe4000f8ec03f */
[----:B----45:R-:W-:Y:S10]  /*1520*/  @P0 BRA `(.L_x_18) ;  /* 0x0000000000400947 */ /* 0x030ff40003800000 */
[----:B------:R-:W-:Y:S01]  /*1530*/  MOV R0, 0x0 ;  /* 0x0000000000007802 */ /* 0x000fe20000000f00 */
[----:B------:R-:W-:Y:S01]  /*1540*/  ULDC.64 UR4, c[0x4][0x68] ;  /* 0x01001a0000047ab9 */ /* 0x000fe20000000a00 */
[----:B------:R-:W-:Y:S01]  /*1550*/  ULDC.64 UR6, c[0x4][0x8] ;  /* 0x0100020000067ab9 */ /* 0x000fe20000000a00 */
[----:B01----:R-:W-:Y:S01]  /*1560*/  IMAD.U32 R4, RZ, RZ, UR4 ;  /* 0x00000004ff047e24 */ /* 0x003fe2000f8e00ff */
[----:B------:R0:W1:Y:S01]  /*1570*/  LDC.64 R14, c[0x4][R0] ;  /* 0x01000000000e7b82 */ /* 0x0000620000000a00 */
[----:B------:R-:W-:Y:S01]  /*1580*/  IMAD.U32 R5, RZ, RZ, UR5 ;  /* 0x00000005ff057e24 */ /* 0x000fe2000f8e00ff */
[----:B------:R-:W-:Y:S01]  /*1590*/  ULDC.64 UR4, c[0x4][0x70] ;  /* 0x01001c0000047ab9 */ /* 0x000fe20000000a00 */
[----:B------:R-:W-:Y:S02]  /*15a0*/  IMAD.U32 R10, RZ, RZ, UR6 ;  /* 0x00000006ff0a7e24 */ /* 0x000fe4000f8e00ff */
[----:B------:R-:W-:Y:S02]  /*15b0*/  IMAD.U32 R6, RZ, RZ, UR4 ;  /* 0x00000004ff067e24 */ /* 0x000fe4000f8e00ff */
[----:B------:R-:W-:-:S02]  /*15c0*/  IMAD.U32 R7, RZ, RZ, UR5 ;  /* 0x00000005ff077e24 */ /* 0x000fc4000f8e00ff */
[----:B------:R-:W-:Y:S02]  /*15d0*/  IMAD.U32 R11, RZ, RZ, UR7 ;  /* 0x00000007ff0b7e24 */ /* 0x000fe4000f8e00ff */
[----:B------:R-:W-:Y:S02]  /*15e0*/  IMAD.MOV.U32 R8, RZ, RZ, 0x1e1 ;  /* 0x000001e1ff087424 */ /* 0x000fe400078e00ff */
[----:B------:R-:W-:Y:S02]  /*15f0*/  IMAD.MOV.U32 R12, RZ, RZ, 0x1 ;  /* 0x00000001ff0c7424 */ /* 0x000fe400078e00ff */
[----:B0-----:R-:W-:-:S07]  /*1600*/  IMAD.MOV.U32 R13, RZ, RZ, RZ ;  /* 0x000000ffff0d7224 */ /* 0x001fce00078e00ff */
[----:B------:R-:W-:-:S07]  /*1610*/  LEPC R20, `(.L_x_18) ;  /* 0x000000001014794e */ /* 0x000fce0000000000 */
[----:B-1---5:R-:W-:Y:S05]  /*1620*/  CALL.ABS.NOINC R14 ;  /* 0x000000000e007343 */ /* 0x022fea0003c00000 */
.L_x_18:
[----:B------:R-:W-:-:S13]  /*1630*/  ISETP.NE.AND P0, PT, R132, 0x3, PT ;  /* 0x000000038400780c */ /* 0x000fda0003f05270 */
[----:B------:R-:W-:Y:S05]  /*1640*/  @!P0 BRA `(.L_x_19) ;  /* 0x0000000000048947 */ /* 0x000fea0003800000 */
[----:B------:R-:W-:Y:S01]  /*1650*/  BPT.TRAP 0x1 ;  /* 0x000000040000795c */ /* 0x000fe20000300000 */
.L_x_19:
[----:B------:R-:W-:Y:S02]  /*1660*/  IMAD.U32 R3, RZ, RZ, UR39 ;  /* 0x00000027ff037e24 */ /* 0x000fe4000f8e00ff */
[----:B------:R-:W-:-:S03]  /*1670*/  IMAD.U32 R0, RZ, RZ, UR38 ;  /* 0x00000026ff007e24 */ /* 0x000fc6000f8e00ff */
[----:B------:R-:W-:Y:S02]  /*1680*/  LEA R3, R3, UR41, 0x3 ;  /* 0x0000002903037c11 */ /* 0x000fe4000f8e18ff */
[----:B------:R-:W-:-:S04]  /*1690*/  SHF.L.U32 R0, R0, 0x1f, RZ ;  /* 0x0000001f00007819 */ /* 0x000fc800000006ff */
[----:B------:R2:W3:Y:S01]  /*16a0*/  SYNCS.PHASECHK.TRANS64.TRYWAIT P1, [R3+URZ], R0 ;  /* 0x00000000030075a7 */ /* 0x0004e2000802017f */
[----:B------:R-:W-:Y:S05]  /*16b0*/  @!P0 BRA `(.L_x_20) ;  /* 0x0000000000048947 */ /* 0x000fea0003800000 */
[----:B------:R-:W-:Y:S01]  /*16c0*/  BPT.TRAP 0x1 ;  /* 0x000000040000795c */ /* 0x000fe20000300000 */
.L_x_20:
[----:B---3--:R-:W-:Y:S05]  /*16d0*/  @P1 BRA `(.L_x_21) ;  /* 0x0000000000081947 */ /* 0x008fea0003800000 */
[----:B------:R-:W3:Y:S02]  /*16e0*/  SYNCS.PHASECHK.TRANS64.TRYWAIT P1, [R3+URZ], R0 ;  /* 0x00000000030075a7 */ /* 0x000ee4000802017f */
[----:B---3--:R-:W-:Y:S05]  /*16f0*/  @!P1 BRA `(.L_x_22) ;  /* 0x0000009400b09947 */ /* 0x008fea0003800000 */
.L_x_21:
[----:B------:R-:W-:-:S04]  /*1700*/  UISETP.LT.AND UP0, UPT, UR40, 0x1, UPT ;  /* 0x000000012800788c */ /* 0x000fc8000bf01270 */
[----:B------:R-:W-:-:S06]  /*1710*/  USEL UR4, UR40, 0x1, UP0 ;  /* 0x0000000128047887 */ /* 0x000fcc0008000000 */
[----:B--23--:R-:W-:Y:S01]  /*1720*/  IMAD.U32 R0, RZ, RZ, UR4 ;  /* 0x00000004ff007e24 */ /* 0x00cfe2000f8e00ff */
[----:B------:R-:W-:Y:S05]  /*1730*/  WARPSYNC.ALL ;  /* 0x0000000000007948 */ /* 0x000fea0003800000 */
[----:B------:R-:W-:-:S04]  /*1740*/  IADD3 R0, -R0, UR40, RZ ;  /* 0x0000002800007c10 */ /* 0x000fc8000fffe1ff */
[----:B------:R-:W-:Y:S01]  /*1750*/  ISETP.GE.AND P1, PT, R0, 0x1, PT ;  /* 0x000000010000780c */ /* 0x000fe20003f26270 */
[----:B------:R-:W-:Y:S01]  /*1760*/  UIADD3 UR4, UR41, 0x28200, URZ ;  /* 0x0002820029047890 */ /* 0x000fe2000fffe03f */
[----:B------:R-:W-:Y:S01]  /*1770*/  WARPGROUP.ARRIVE ;  /* 0x00000000000079c5 */ /* 0x000fe20000000000 */
[----:B------:R-:W-:Y:S02]  /*1780*/  ULOP3.LUT UR42, UR42, 0x10000, URZ, 0xfc, !UPT ;  /* 0x000100002a2a7892 */ /* 0x000fe4000f8efc3f */
[----:B------:R-:W-:Y:S01]  /*1790*/  USHF.R.U32.HI UR4, URZ, 0x4, UR4 ;  /* 0x000000043f047899 */ /* 0x000fe20008011604 */
[----:B------:R-:W-:Y:S01]  /*17a0*/  UMOV UR5, 0xc0000010 ;  /* 0xc000001000057882 */ /* 0x000fe20000000000 */
[----:B------:R-:W-:Y:S02]  /*17b0*/  UMOV UR7, 0xc0000010 ;  /* 0xc000001000077882 */ /* 0x000fe40000000000 */
[----:B------:R-:W-:-:S04]  /*17c0*/  ULOP3.LUT UR4, UR4, 0x3fff, URZ, 0xc0, !UPT ;  /* 0x00003fff04047892 */ /* 0x000fc8000f8ec03f */
[----:B------:R-:W-:Y:S02]  /*17d0*/  ULOP3.LUT UR9, UR4, 0x10000, URZ, 0xfc, !UPT ;  /* 0x0001000004097892 */ /* 0x000fe4000f8efc3f */
[----:B------:R-:W-:Y:S02]  /*17e0*/  ULEA UR4, UR39, UR42, 0x9 ;  /* 0x0000002a27047291 */ /* 0x000fe4000f8e483f */
[----:B------:R-:W-:-:S09]  /*17f0*/  UIMAD UR6, UR39, 0xc0, UR9 ;  /* 0x000000c0270678a4 */ /* 0x000fd2000f8e0209 */
[----:B------:R-:W-:Y:S01]  /*1800*/  HGMMA.64x96x16.F32.BF16 R72, gdesc[UR4], RZ, !UPT, gsb0 ;  /* 0x01600000044879f0 */ /* 0x000fe2000c0018ff */
[----:B------:R-:W-:Y:S01]  /*1810*/  UIADD3 UR4, UR4, 0x100, URZ ;  /* 0x0000010004047890 */ /* 0x000fe2000fffe03f */
[----:B------:R-:W-:Y:S01]  /*1820*/  UMOV UR5, 0xc0000010 ;  /* 0xc000001000057882 */ /* 0x000fe20000000000 */
[----:B------:R-:W-:Y:S02]  /*1830*/  WARPGROUP.DEPBAR.LE gsb0, 0x0 ;  /* 0x00008000000079c5 */ /* 0x000fe40000010000 */
[----:B------:R-:W-:-:S06]  /*1840*/  WARPGROUP.ARRIVE ;  /* 0x00000000000079c5 */ /* 0x000fcc0000000000 */
[----:B------:R-:W-:Y:S03]  /*1850*/  HGMMA.64x96x16.F32.BF16 R24, gdesc[UR4], RZ, !UPT, gsb0 ;  /* 0x01600000041879f0 */ /* 0x000fe6000c0018ff */
[----:B------:R-:W-:Y:S02]  /*1860*/  WARPGROUP.DEPBAR.LE gsb0, 0x0 ;  /* 0x00008000000079c5 */ /* 0x000fe40000010000 */
[----:B------:R-:W-:Y:S05]  /*1870*/  @!P1 BRA `(.L_x_23) ;  /* 0x0000000000cc9947 */ /* 0x000fea0003800000 */
[----:B------:R-:W-:Y:S01]  /*1880*/  UIADD3 UR4, UR39, 0x1, URZ ;  /* 0x0000000127047890 */ /* 0x000fe2000fffe03f */
[----:B------:R-:W-:Y:S02]  /*1890*/  IMAD.MOV.U32 R3, RZ, RZ, R0 ;  /* 0x000000ffff037224 */ /* 0x000fe400078e0000 */
[----:B01----:R-:W-:Y:S01]  /*18a0*/  IMAD.U32 R4, RZ, RZ, UR39 ;  /* 0x00000027ff047e24 */ /* 0x003fe2000f8e00ff */
[----:B------:R-:W-:-:S04]  /*18b0*/  UISETP.NE.AND UP0, UPT, UR4, 0x14, UPT ;  /* 0x000000140400788c */ /* 0x000fc8000bf05270 */
[----:B------:R-:W-:Y:S02]  /*18c0*/  USEL UR5, URZ, 0x1, UP0 ;  /* 0x000000013f057887 */ /* 0x000fe40008000000 */
[----:B------:R-:W-:Y:S02]  /*18d0*/  USEL UR8, UR4, URZ, UP0 ;  /* 0x0000003f04087287 */ /* 0x000fe40008000000 */
[----:B------:R-:W-:-:S06]  /*18e0*/  ULOP3.LUT UR5, UR38, UR5, URZ, 0x3c, !UPT ;  /* 0x0000000526057292 */ /* 0x000fcc000f8e3c3f */
[----:B------:R-:W-:-:S07]  /*18f0*/  IMAD.U32 R7, RZ, RZ, UR5 ;  /* 0x00000005ff077e24 */ /* 0x000fce000f8e00ff */
.L_x_30:
[----:B------:R-:W-:Y:S05]  /*1900*/  @!P0 BRA `(.L_x_24) ;  /* 0x0000000000048947 */ /* 0x000fea0003800000 */
[----:B------:R-:W-:Y:S01]  /*1910*/  BPT.TRAP 0x1 ;  /* 0x000000040000795c */ /* 0x000fe20000300000 */
.L_x_24:
[----:B------:R-:W-:Y:S01]  /*1920*/  ULEA UR4, UR8, UR41, 0x3 ;  /* 0x0000002908047291 */ /* 0x000fe2000f8e183f */
[----:B------:R-:W-:-:S08]  /*1930*/  SHF.L.U32 R5, R7, 0x1f, RZ ;  /* 0x0000001f07057819 */ /* 0x000fd000000006ff */
[----:B------:R0:W1:Y:S01]  /*1940*/  SYNCS.PHASECHK.TRANS64.TRYWAIT P1, [UR4], R5 ;  /* 0x00000005ff0075a7 */ /* 0x0000620008020144 */
[----:B------:R-:W-:Y:S05]  /*1950*/  @!P0 BRA `(.L_x_25) ;  /* 0x0000000000048947 */ /* 0x000fea0003800000 */
[----:B------:R-:W-:Y:S01]  /*1960*/  BPT.TRAP 0x1 ;  /* 0x000000040000795c */ /* 0x000fe20000300000 */
.L_x_25:
[----:B-1----:R-:W-:Y:S05]  /*1970*/  @P1 BRA `(.L_x_26) ;  /* 0x0000000000081947 */ /* 0x002fea0003800000 */
[----:B------:R-:W1:Y:S02]  /*1980*/  SYNCS.PHASECHK.TRANS64.TRYWAIT P1, [UR4], R5 ;  /* 0x00000005ff0075a7 */ /* 0x000e640008020144 */
[----:B-1----:R-:W-:Y:S05]  /*1990*/  @!P1 BRA `(.L_x_27) ;  /* 0x00000094001c9947 */ /* 0x002fea0003800000 */
.L_x_26:
[----:B------:R-:W-:Y:S01]  /*19a0*/  ULEA UR4, UR8, UR42, 0x9 ;  /* 0x0000002a08047291 */ /* 0x000fe2000f8e483f */
[----:B------:R-:W-:Y:S01]  /*19b0*/  WARPGROUP.ARRIVE ;  /* 0x00000000000079c5 */ /* 0x000fe20000000000 */
[----:B------:R-:W-:Y:S01]  /*19c0*/  UIMAD UR6, UR8, 0xc0, UR9 ;  /* 0x000000c0080678a4 */ /* 0x000fe2000f8e0209 */
[----:B------:R-:W-:Y:S01]  /*19d0*/  UMOV UR5, 0xc0000010 ;  /* 0xc000001000057882 */ /* 0x000fe20000000000 */
[----:B------:R-:W-:-:S07]  /*19e0*/  UMOV UR7, 0xc0000010 ;  /* 0xc000001000077882 */ /* 0x000fce0000000000 */
[----:B------:R-:W-:Y:S01]  /*19f0*/  HGMMA.64x96x16.F32.BF16 R72, gdesc[UR4], R72, gsb0 ;  /* 0x01600000044879f0 */ /* 0x000fe20008001848 */
[----:B------:R-:W-:Y:S01]  /*1a00*/  UIADD3 UR4, UR4, 0x100, URZ ;  /* 0x0000010004047890 */ /* 0x000fe2000fffe03f */
[----:B------:R-:W-:Y:S01]  /*1a10*/  UMOV UR5, 0xc0000010 ;  /* 0xc000001000057882 */ /* 0x000fe20000000000 */
[----:B------:R-:W-:Y:S02]  /*1a20*/  WARPGROUP.DEPBAR.LE gsb0, 0x0 ;  /* 0x00008000000079c5 */ /* 0x000fe40000010000 */
[----:B------:R-:W-:-:S06]  /*1a30*/  WARPGROUP.ARRIVE ;  /* 0x00000000000079c5 */ /* 0x000fcc0000000000 */
[----:B------:R-:W-:Y:S03]  /*1a40*/  HGMMA.64x96x16.F32.BF16 R24, gdesc[UR4], R24, gsb0 ;  /* 0x01600000041879f0 */ /* 0x000fe60008001818 */
[----:B------:R-:W-:Y:S02]  /*1a50*/  WARPGROUP.DEPBAR.LE gsb0, 0x0 ;  /* 0x00008000000079c5 */ /* 0x000fe40000010000 */
[----:B------:R-:W-:Y:S05]  /*1a60*/  @!P0 BRA `(.L_x_28) ;  /* 0x0000000000048947 */ /* 0x000fea0003800000 */
[----:B------:R-:W-:Y:S01]  /*1a70*/  BPT.TRAP 0x1 ;  /* 0x000000040000795c */ /* 0x000fe20000300000 */
.L_x_28:
[----:B------:R-:W-:-:S13]  /*1a80*/  ISETP.NE.AND P1, PT, R23, RZ, PT ;  /* 0x000000ff1700720c */ /* 0x000fda0003f25270 */
[----:B01----:R-:W-:-:S05]  /*1a90*/  @P1 LEA R5, R4, UR41, 0x3 ;  /* 0x0000002904051c11 */ /* 0x003fca000f8e18ff */
[----:B------:R-:W-:-:S05]  /*1aa0*/  @P1 VIADD R5, R5, 0xa0 ;  /* 0x000000a005051836 */ /* 0x000fca0000000000 */
[----:B------:R-:W-:-:S04]  /*1ab0*/  @P1 PRMT R5, R22, 0x654, R5 ;  /* 0x0000065416051816 */ /* 0x000fc80000000005 */
[----:B------:R0:W-:Y:S01]  /*1ac0*/  @P1 SYNCS.ARRIVE.TRANS64.RED.A1T0 RZ, [R5+URZ], RZ ;  /* 0x000000ff05ff19a7 */ /* 0x0001e2000810043f */
[----:B------:R-:W-:-:S13]  /*1ad0*/  ISETP.GT.U32.AND P1, PT, R19, 0x1, PT ;  /* 0x000000011300780c */ /* 0x000fda0003f24070 */
[----:B0-----:R-:W-:Y:S05]  /*1ae0*/  @P1 BRA `(.L_x_29) ;  /* 0x0000000000041947 */ /* 0x001fea0003800000 */
[----:B------:R-:W-:Y:S01]  /*1af0*/  BPT.TRAP 0x1 ;  /* 0x000000040000795c */ /* 0x000fe20000300000 */
.L_x_29:
[----:B------:R-:W-:Y:S01]  /*1b00*/  UIADD3 UR8, UR8, 0x1, URZ ;  /* 0x0000000108087890 */ /* 0x000fe2000fffe03f */
[C---:B------:R-:W-:Y:S01]  /*1b10*/  ISETP.GT.AND P2, PT, R3.reuse, 0x1, PT ;  /* 0x000000010300780c */ /* 0x040fe20003f44270 */
[----:B------:R-:W-:Y:S02]  /*1b20*/  VIADD R4, R4, 0x1 ;  /* 0x0000000104047836 */ /* 0x000fe40000000000 */
[----:B------:R-:W-:Y:S01]  /*1b30*/  UISETP.NE.AND UP0, UPT, UR8, 0x14, UPT ;  /* 0x000000140800788c */ /* 0x000fe2000bf05270 */
[----:B------:R-:W-:Y:S02]  /*1b40*/  VIADD R3, R3, 0xffffffff ;  /* 0xffffffff03037836 */ /* 0x000fe40000000000 */
[C---:B------:R-:W-:Y:S01]  /*1b50*/  ISETP.NE.AND P1, PT, R4.reuse, 0x14, PT ;  /* 0x000000140400780c */ /* 0x040fe20003f25270 */
[----:B------:R-:W-:Y:S02]  /*1b60*/  USEL UR4, URZ, 0x1, UP0 ;  /* 0x000000013f047887 */ /* 0x000fe40008000000 */
[----:B------:R-:W-:Y:S01]  /*1b70*/  USEL UR8, UR8, URZ, UP0 ;  /* 0x0000003f08087287 */ /* 0x000fe20008000000 */
[----:B------:R-:W-:-:S03]  /*1b80*/  SEL R4, R4, RZ, P1 ;  /* 0x000000ff04047207 */ /* 0x000fc60000800000 */
[----:B------:R-:W-:Y:S01]  /*1b90*/  LOP3.LUT R7, R7, UR4, RZ, 0x3c, !PT ;  /* 0x0000000407077c12 */ /* 0x000fe2000f8e3cff */
[----:B------:R-:W-:Y:S07]  /*1ba0*/  @P2 BRA `(.L_x_30) ;  /* 0xfffffffc00542947 */ /* 0x000fee000383ffff */
.L_x_23:
[----:B------:R-:W2:Y:S02]  /*1bb0*/  LDC R3, c[0x0][0x28c] ;  /* 0x0000a300ff037b82 */ /* 0x000ea40000000800 */
[----:B--2---:R-:W-:-:S13]  /*1bc0*/  ISETP.GE.AND P1, PT, R3, 0x1, PT ;  /* 0x000000010300780c */ /* 0x004fda0003f26270 */
[----:B------:R-:W-:Y:S05]  /*1bd0*/  @!P1 BRA `(.L_x_31) ;  /* 0x0000000000389947 */ /* 0x000fea0003800000 */
[----:B------:R-:W-:Y:S05]  /*1be0*/  @!P0 BRA `(.L_x_32) ;  /* 0x0000000000048947 */ /* 0x000fea0003800000 */
[----:B------:R-:W-:Y:S01]  /*1bf0*/  BPT.TRAP 0x1 ;  /* 0x000000040000795c */ /* 0x000fe20000300000 */
.L_x_32:
[----:B------:R-:W-:-:S13]  /*1c00*/  ISETP.NE.AND P0, PT, R23, RZ, PT ;  /* 0x000000ff1700720c */ /* 0x000fda0003f05270 */
[----:B------:R-:W-:-:S04]  /*1c10*/  @P0 VIADD R0, R0, UR39 ;  /* 0x0000002700000c36 */ /* 0x000fc80008000000 */
[----:B01----:R-:W-:-:S05]  /*1c20*/  @P0 IMAD.WIDE.U32 R4, R0, -0x33333333, RZ ;  /* 0xcccccccd00040825 */ /* 0x003fca00078e00ff */
[----:B------:R-:W-:-:S05]  /*1c30*/  @P0 SHF.R.U32.HI R5, RZ, 0x4, R5 ;  /* 0x00000004ff050819 */ /* 0x000fca0000011605 */
[----:B------:R-:W-:-:S05]  /*1c40*/  @P0 IMAD R0, R5, -0x14, R0 ;  /* 0xffffffec05000824 */ /* 0x000fca00078e0200 */
[----:B------:R-:W-:-:S05]  /*1c50*/  @P0 LEA R0, R0, UR41, 0x3 ;  /* 0x0000002900000c11 */ /* 0x000fca000f8e18ff */
[----:B------:R-:W-:-:S05]  /*1c60*/  @P0 VIADD R3, R0, 0xa0 ;  /* 0x000000a000030836 */ /* 0x000fca0000000000 */
[----:B------:R-:W-:-:S04]  /*1c70*/  @P0 PRMT R3, R22, 0x654, R3 ;  /* 0x0000065416030816 */ /* 0x000fc80000000003 */
[----:B------:R2:W-:Y:S01]  /*1c80*/  @P0 SYNCS.ARRIVE.TRANS64.RED.A1T0 RZ, [R3+URZ], RZ ;  /* 0x000000ff03ff09a7 */ /* 0x0005e2000810043f */
[----:B------:R-:W-:-:S13]  /*1c90*/  ISETP.GT.U32.AND P0, PT, R19, 0x1, PT ;  /* 0x000000011300780c */ /* 0x000fda0003f04070 */
[----:B--2---:R-:W-:Y:S05]  /*1ca0*/  @P0 BRA `(.L_x_31) ;  /* 0x0000000000040947 */ /* 0x004fea0003800000 */
[----:B------:R-:W-:Y:S01]  /*1cb0*/  BPT.TRAP 0x1 ;  /* 0x000000040000795c */ /* 0x000fe20000300000 */
.L_x_31:
[----:B------:R-:W2:Y:S01]  /*1cc0*/  LDC R6, c[0x0][0x288] ;  /* 0x0000a200ff067b82 */ /* 0x000ea20000000800 */
[--C-:B------:R-:W-:Y:S01]  /*1cd0*/  SHF.R.U32.HI R0, RZ, 0x2, R18.reuse ;  /* 0x00000002ff007819 */ /* 0x100fe20000011612 */
[----:B------:R-:W-:Y:S01]  /*1ce0*/  IMAD R11, R123, 0x60, RZ ;  /* 0x000000607b0b7824 */ /* 0x000fe200078e02ff */
[----:B01----:R-:W-:Y:S01]  /*1cf0*/  SHF.R.U32.HI R5, RZ, 0x7, R18 ;  /* 0x00000007ff057819 */ /* 0x003fe20000011612 */
[----:B------:R-:W-:Y:S01]  /*1d00*/  UIADD3 UR39, UR40, UR39, URZ ;  /* 0x0000002728277290 */ /* 0x000fe2000fffe03f */
[----:B------:R-:W-:Y:S01]  /*1d10*/  LOP3.LUT R4, R18, 0x60, RZ, 0xc0, !PT ;  /* 0x0000006012047812 */ /* 0x000fe200078ec0ff */
[----:B------:R-:W-:Y:S01]  /*1d20*/  ULDC UR7, c[0x0][0x284] ;  /* 0x0000a10000077ab9 */ /* 0x000fe20000000800 */
[----:B------:R-:W-:Y:S01]  /*1d30*/  LOP3.LUT R3, R0, 0x7, RZ, 0xc0, !PT ;  /* 0x0000000700037812 */ /* 0x000fe200078ec0ff */
[----:B------:R-:W-:Y:S01]  /*1d40*/  UISETP.GT.U32.AND UP0, UPT, UR39, 0x13, UPT ;  /* 0x000000132700788c */ /* 0x000fe2000bf04070 */
[----:B------:R-:W-:Y:S01]  /*1d50*/  LOP3.LUT R0, R5, 0x1, RZ, 0xc0, !PT ;  /* 0x0000000105007812 */ /* 0x000fe200078ec0ff */
[----:B------:R-:W-:Y:S01]  /*1d60*/  UISETP.GE.U32.AND UP1, UPT, UR40, 0x14, UPT ;  /* 0x000000142800788c */ /* 0x000fe2000bf26070 */
[----:B------:R-:W-:Y:S01]  /*1d70*/  SHF.R.U32.HI R8, RZ, 0x1, R4 ;  /* 0x00000001ff087819 */ /* 0x000fe20000011604 */
[----:B------:R-:W-:Y:S01]  /*1d80*/  UISETP.LT.U32.AND UP0, UPT, UR40, 0x14, UP0 ;  /* 0x000000142800788c */ /* 0x000fe20008701070 */
[----:B------:R-:W-:Y:S01]  /*1d90*/  LOP3.LUT R4, R18, 0x3, RZ, 0xc0, !PT ;  /* 0x0000000312047812 */ /* 0x000fe200078ec0ff */
[----:B------:R-:W-:Y:S01]  /*1da0*/  IMAD.SHL.U32 R10, R0, 0x40, RZ ;  /* 0x00000040000a7824 */ /* 0x000fe200078e00ff */
[----:B------:R-:W-:Y:S01]  /*1db0*/  IADD3 R5, RZ, -R8, -R3 ;  /* 0x80000008ff057210 */ /* 0x000fe20007ffe803 */
[----:B------:R-:W-:Y:S01]  /*1dc0*/  ULDC.64 UR8, c[0x0][0x5d0] ;  /* 0x0001740000087ab9 */ /* 0x000fe20000000a00 */
[----:B------:R-:W-:Y:S01]  /*1dd0*/  SHF.R.S32.HI R13, RZ, 0x1f, R121 ;  /* 0x0000001fff0d7819 */ /* 0x000fe20000011479 */
[----:B------:R-:W-:Y:S01]  /*1de0*/  UIMAD.WIDE.U32 UR4, UR39, -0x33333333, URZ ;  /* 0xcccccccd270478a5 */ /* 0x000fe2000f8e003f */
[----:B------:R-:W-:Y:S01]  /*1df0*/  LOP3.LUT R133, R10, 0x40, R3, 0xe2, !PT ;  /* 0x000000400a857812 */ /* 0x000fe200078ee203 */
[----:B------:R-:W-:Y:S01]  /*1e00*/  IMAD R123, R0, -0x40, R5 ;  /* 0xffffffc0007b7824 */ /* 0x000fe200078e0205 */
[----:B------:R-:W-:Y:S01]  /*1e10*/  USEL UR6, URZ, 0x1, !UP0 ;  /* 0x000000013f067887 */ /* 0x000fe2000c000000 */
[----:B------:R-:W-:Y:S01]  /*1e20*/  IMAD.SHL.U32 R0, R126, 0x100, RZ ;  /* 0x000001007e007824 */ /* 0x000fe200078e00ff */
[----:B------:R-:W-:Y:S01]  /*1e30*/  USHF.R.U32.HI UR4, URZ, 0x4, UR5 ;  /* 0x000000043f047899 */ /* 0x000fe20008011605 */
[----:B--2---:R-:W-:Y:S01]  /*1e40*/  IMAD R10, R4, -0x2, R6 ;  /* 0xfffffffe040a7824 */ /* 0x004fe200078e0206 */
[----:B------:R-:W-:Y:S01]  /*1e50*/  ISETP.GE.AND P0, PT, R11, R6, PT ;  /* 0x000000060b00720c */ /* 0x000fe20003f06270 */
[----:B------:R-:W-:Y:S01]  /*1e60*/  IMAD.SHL.U32 R6, R18, 0x2, RZ ;  /* 0x0000000212067824 */ /* 0x000fe200078e00ff */
[----:B------:R-:W-:Y:S01]  /*1e70*/  ULOP3.LUT UR38, UR38, UR6, URZ, 0x3c, !UPT ;  /* 0x0000000626267292 */ /* 0x000fe2000f8e3c3f */
[----:B------:R-:W-:Y:S01]  /*1e80*/  IMAD R4, R13, UR8, RZ ;  /* 0x000000080d047c24 */ /* 0x000fe2000f8e02ff */
[----:B------:R-:W-:Y:S01]  /*1e90*/  ISETP.GE.OR P0, PT, R0, UR7, P0 ;  /* 0x0000000700007c0c */ /* 0x000fe20008706670 */
[----:B------:R-:W-:Y:S01]  /*1ea0*/  IMAD.WIDE R126, R126, 0x100, RZ ;  /* 0x000001007e7e7825 */ /* 0x000fe200078e02ff */
[----:B------:R-:W-:Y:S01]  /*1eb0*/  LOP3.LUT R6, R11, 0x6, R6, 0xf8, !PT ;  /* 0x000000060b067812 */ /* 0x000fe200078ef806 */
[----:B------:R-:W-:Y:S01]  /*1ec0*/  UIMAD UR39, UR4, -0x14, UR39 ;  /* 0xffffffec042778a4 */ /* 0x000fe2000f8e0227 */
[----:B------:R-:W-:Y:S01]  /*1ed0*/  IADD3 R123, -R0, UR7, R123 ;  /* 0x00000007007b7c10 */ /* 0x000fe2000fffe17b */
[----:B------:R-:W-:Y:S01]  /*1ee0*/  IMAD R9, R121, UR9, R4 ;  /* 0x0000000979097c24 */ /* 0x000fe2000f8e0204 */
[----:B------:R-:W-:Y:S01]  /*1ef0*/  SHF.R.S32.HI R7, RZ, 0x1f, R6 ;  /* 0x0000001fff077819 */ /* 0x000fe20000011406 */
[----:B------:R-:W-:Y:S01]  /*1f00*/  @UP1 ULOP3.LUT UR38, UR38, 0x1, UR4, 0x78, !UPT ;  /* 0x0000000126261892 */ /* 0x000fe2000f8e7804 */
[----:B------:R-:W-:Y:S01]  /*1f10*/  LOP3.LUT R133, R126, R133, R8, 0xfe, !PT ;  /* 0x000000857e857212 */ /* 0x000fe200078efe08 */
[----:B------:R-:W-:-:S02]  /*1f20*/  IMAD.IADD R0, R10, 0x1, -R11 ;  /* 0x000000010a007824 */ /* 0x000fc400078e0a0b */
[----:B------:R-:W-:-:S04]  /*1f30*/  IMAD.WIDE.U32 R4, R121, UR8, R6 ;  /* 0x0000000879047c25 */ /* 0x000fc8000f8e0006 */
[----:B------:R-:W-:Y:S02]  /*1f40*/  IMAD.IADD R9, R5, 0x1, R9 ;  /* 0x0000000105097824 */ /* 0x000fe400078e0209 */
[----:B------:R-:W-:Y:S02]  /*1f50*/  IMAD.MOV.U32 R3, RZ, RZ, -0x1 ;  /* 0xffffffffff037424 */ /* 0x000fe400078e00ff */
[----:B------:R-:W-:Y:S01]  /*1f60*/  IMAD.MOV.U32 R8, RZ, RZ, R4 ;  /* 0x000000ffff087224 */ /* 0x000fe200078e0004 */
[----:B------:R-:W-:Y:S06]  /*1f70*/  @P0 BRA `(.L_x_33) ;  /* 0x0000006800400947 */ /* 0x000fec0003800000 */
[----:B------:R-:W0:Y:S01]  /*1f80*/  LDC.64 R4, c[0x0][0x5c8] ;  /* 0x00017200ff047b82 */ /* 0x000e220000000a00 */
[----:B-----5:R-:W-:Y:S01]  /*1f90*/  FSETP.NEU.AND P2, PT, R122, RZ, PT ;  /* 0x000000ff7a00720b */ /* 0x020fe20003f4d000 */
[----:B------:R-:W-:Y:S01]  /*1fa0*/  BSSY B0, `(.L_x_33) ;  /* 0x000068d000007945 */ /* 0x000fe20003800000 */
[----:B------:R-:W-:-:S04]  /*1fb0*/  ISETP.GT.AND P0, PT, R123, RZ, PT ;  /* 0x000000ff7b00720c */ /* 0x000fc80003f04270 */
[----:B------:R-:W-:Y:S01]  /*1fc0*/  ISETP.GT.AND P1, PT, R0, RZ, P0 ;  /* 0x000000ff0000720c */ /* 0x000fe20000724270 */
[-C--:B0-----:R-:W-:Y:S02]  /*1fd0*/  IMAD R10, R127, R4.reuse, RZ ;  /* 0x000000047f0a7224 */ /* 0x081fe400078e02ff */
[----:B------:R-:W-:-:S04]  /*1fe0*/  IMAD.WIDE.U32 R136, R133, R4, R8 ;  /* 0x0000000485887225 */ /* 0x000fc800078e0008 */
[----:B------:R-:W-:-:S04]  /*1ff0*/  IMAD R9, R133, R5, R10 ;  /* 0x0000000585097224 */ /* 0x000fc800078e020a */
[----:B------:R-:W-:Y:S01]  /*2000*/  IMAD.IADD R141, R137, 0x1, R9 ;  /* 0x00000001898d7824 */ /* 0x000fe200078e0209 */
[----:B------:R-:W-:Y:S06]  /*2010*/  @!P2 BRA `(.L_x_34) ;  /* 0x0000004c0030a947 */ /* 0x000fec0003800000 */
[----:B------:R-:W0:Y:S01]  /*2020*/  LDC.64 R20, c[0x0][0x5b8] ;  /* 0x00016e00ff147b82 */ /* 0x000e220000000a00 */
[----:B------:R-:W-:-:S07]  /*2030*/  ULDC.64 UR4, c[0x0][0x5c0] ;  /* 0x0001700000047ab9 */ /* 0x000fce0000000a00 */
[----:B------:R-:W1:Y:S08]  /*2040*/  LDC.64 R14, c[0x0][0x5b0] ;  /* 0x00016c00ff0e7b82 */ /* 0x000e700000000a00 */
[----:B------:R-:W2:Y:S01]  /*2050*/  LDC.64 R8, c[0x0][0x5a8] ;  /* 0x00016a00ff087b82 */ /* 0x000ea20000000a00 */
[-C--:B0-----:R-:W-:Y:S02]  /*2060*/  IMAD R10, R13, R20.reuse, RZ ;  /* 0x000000140d0a7224 */ /* 0x081fe400078e02ff */
[----:B------:R-:W-:-:S04]  /*2070*/  IMAD.WIDE.U32 R12, R121, R20, R6 ;  /* 0x00000014790c7225 */ /* 0x000fc800078e0006 */
[----:B------:R-:W-:Y:S02]  /*2080*/  IMAD R21, R121, R21, R10 ;  /* 0x0000001579157224 */ /* 0x000fe400078e020a */
[----:B-1----:R-:W-:-:S03]  /*2090*/  IMAD R10, R127, R14, RZ ;  /* 0x0000000e7f0a7224 */ /* 0x002fc600078e02ff */
[----:B------:R-:W-:Y:S01]  /*20a0*/  IADD3 R11, R13, R21, RZ ;  /* 0x000000150d0b7210 */ /* 0x000fe20007ffe0ff */
[----:B------:R-:W-:Y:S02]  /*20b0*/  IMAD R139, R133, R15, R10 ;  /* 0x0000000f858b7224 */ /* 0x000fe400078e020a */
[----:B------:R-:W-:-:S04]  /*20c0*/  IMAD.MOV.U32 R10, RZ, RZ, R12 ;  /* 0x000000ffff0a7224 */ /* 0x000fc800078e000c */
[----:B------:R-:W-:-:S04]  /*20d0*/  IMAD.WIDE.U32 R124, R133, R14, R10 ;  /* 0x0000000e857c7225 */ /* 0x000fc800078e000a */
[----:B------:R-:W-:Y:S01]  /*20e0*/  IMAD.IADD R125, R125, 0x1, R139 ;  /* 0x000000017d7d7824 */ /* 0x000fe200078e028b */
[----:B--2---:R-:W-:-:S04]  /*20f0*/  LEA R128, P2, R124, R8, 0x1 ;  /* 0x000000087c807211 */ /* 0x004fc800078408ff */
[----:B------:R-:W-:-:S05]  /*2100*/  LEA.HI.X R129, R124, R9, R125, 0x1, P2 ;  /* 0x000000097c817211 */ /* 0x000fca00010f0c7d */
[----:B------:R0:W2:Y:S01]  /*2110*/  @P1 LDG.E.LTC128B.U16 R137, desc[UR36][R128.64] ;  /* 0x0000002480891981 */ /* 0x0000a2000c1e1520 */
[----:B------:R-:W-:Y:S01]  /*2120*/  LEA R124, P2, R136, UR4, 0x1 ;  /* 0x00000004887c7c11 */ /* 0x000fe2000f8408ff */
[----:B------:R-:W-:Y:S01]  /*2130*/  IMAD.WIDE.U32 R130, R133, R14, R6 ;  /* 0x0000000e85827225 */ /* 0x000fe200078e0006 */
[----:B------:R-:W-:Y:S03]  /*2140*/  BSSY B1, `(.L_x_35) ;  /* 0x0000012000017945 */ /* 0x000fe60003800000 */
[----:B------:R-:W-:Y:S02]  /*2150*/  IMAD.IADD R131, R139, 0x1, R131 ;  /* 0x000000018b837824 */ /* 0x000fe400078e0283 */
[----:B------:R-:W-:-:S04]  /*2160*/  IMAD.WIDE.U32 R134, R121, R20, R130 ;  /* 0x0000001479867225 */ /* 0x000fc800078e0082 */
[----:B0-----:R-:W-:Y:S01]  /*2170*/  IMAD.SHL.U32 R128, R14, 0x8, RZ ;  /* 0x000000080e807824 */ /* 0x001fe200078e00ff */
[----:B------:R-:W-:Y:S01]  /*2180*/  LEA R130, P3, R134, R8, 0x1 ;  /* 0x0000000886827211 */ /* 0x000fe200078608ff */
[----:B--2---:R-:W-:-:S04]  /*2190*/  IMAD.U32 R125, R137, 0x10000, RZ ;  /* 0x00010000897d7824 */ /* 0x004fc800078e00ff */
[----:B------:R-:W-:-:S04]  /*21a0*/  FMUL R125, R125, R122 ;  /* 0x0000007a7d7d7220 */ /* 0x000fc80000400000 */
[----:B------:R-:W-:Y:S01]  /*21b0*/  FFMA R125, R72, R120, R125 ;  /* 0x00000078487d7223 */ /* 0x000fe2000000007d */
[----:B------:R-:W-:-:S04]  /*21c0*/  IMAD.IADD R72, R21, 0x1, R135 ;  /* 0x0000000115487824 */ /* 0x000fc800078e0287 */
[----:B------:R-:W-:Y:S02]  /*21d0*/  F2FP.BF16.F32.PACK_AB R129, RZ, R125 ;  /* 0x0000007dff81723e */ /* 0x000fe400000010ff */
[----:B------:R-:W-:Y:S02]  /*21e0*/  LEA.HI.X R125, R136, UR5, R141, 0x1, P2 ;  /* 0x00000005887d7c11 */ /* 0x000fe400090f0c8d */
[----:B------:R-:W-:Y:S02]  /*21f0*/  ISETP.GT.AND P2, PT, R0, 0x1, P0 ;  /* 0x000000010000780c */ /* 0x000fe40000744270 */
[--C-:B------:R-:W-:Y:S01]  /*2200*/  LEA.HI.X R131, R134, R9, R72.reuse, 0x1, P3 ;  /* 0x0000000986837211 */ /* 0x100fe200018f0c48 */
[----:B------:R0:W-:Y:S01]  /*2210*/  @P1 STG.E.U16 desc[UR36][R124.64], R129 ;  /* 0x000000817c001986 */ /* 0x0001e2000c101524 */
[----:B------:R-:W-:Y:S02]  /*2220*/  PRMT R72, R137, 0x7610, R72 ;  /* 0x0000761089487816 */ /* 0x000fe40000000048 */
[----:B0-----:R-:W-:-:S07]  /*2230*/  SHF.L.U64.HI R129, R14, 0x3, R15 ;  /* 0x000000030e817819 */ /* 0x001fce000001020f */
[----:B------:R-:W-:Y:S05]  /*2240*/  @!P2 BRA `(.L_x_36) ;  /* 0x000000000004a947 */ /* 0x000fea0003800000 */
[----:B------:R0:W5:Y:S02]  /*2250*/  LDG.E.LTC128B.U16 R72, desc[UR36][R130.64+0x2] ;  /* 0x0000022482487981 */ /* 0x000164000c1e1520 */
.L_x_36:
[----:B------:R-:W-:Y:S05]  /*2260*/  BSYNC B1 ;  /* 0x0000000000017941 */ /* 0x000fea0003800000 */
.L_x_35:
[----:B-----5:R-:W-:Y:S01]  /*2270*/  IMAD.U32 R135, R72, 0x10000, RZ ;  /* 0x0001000048877824 */ /* 0x020fe200078e00ff */
[----:B------:R-:W-:Y:S01]  /*2280*/  ISETP.GT.AND P1, PT, R123, 0x8, PT ;  /* 0x000000087b00780c */ /* 0x000fe20003f24270 */
[----:B------:R-:W-:-:S04]  /*2290*/  IMAD.WIDE.U32 R140, R133, R14, R128 ;  /* 0x0000000e858c7225 */ /* 0x000fc800078e0080 */
[----:B------:R-:W-:Y:S01]  /*22a0*/  FMUL R134, R135, R122 ;  /* 0x0000007a87867220 */ /* 0x000fe20000400000 */
[----:B------:R-:W-:Y:S01]  /*22b0*/  ISETP.GT.AND P3, PT, R0, RZ, P1 ;  /* 0x000000ff0000720c */ /* 0x000fe20000f64270 */
[----:B------:R-:W-:Y:S02]  /*22c0*/  IMAD.IADD R139, R139, 0x1, R141 ;  /* 0x000000018b8b7824 */ /* 0x000fe400078e028d */
[----:B------:R-:W-:Y:S01]  /*22d0*/  FFMA R134, R73, R120, R134 ;  /* 0x0000007849867223 */ /* 0x000fe20000000086 */
[----:B------:R-:W-:-:S04]  /*22e0*/  IADD3 R73, P4, R12, R140, RZ ;  /* 0x0000008c0c497210 */ /* 0x000fc80007f9e0ff */
[----:B------:R-:W-:Y:S01]  /*22f0*/  F2FP.BF16.F32.PACK_AB R134, RZ, R134 ;  /* 0x00000086ff86723e */ /* 0x000fe200000010ff */
[----:B------:R-:W-:Y:S01]  /*2300*/  IMAD.X R138, R139, 0x1, R11, P4 ;  /* 0x000000018b8a7824 */ /* 0x000fe200020e060b */
[----:B------:R-:W-:-:S03]  /*2310*/  LEA R136, P4, R73, R8, 0x1 ;  /* 0x0000000849887211 */ /* 0x000fc600078808ff */
[----:B------:R1:W-:Y:S01]  /*2320*/  @P2 STG.E.U16 desc[UR36][R124.64+0x2], R134 ;  /* 0x000002867c002986 */ /* 0x0003e2000c101524 */
[----:B------:R-:W-:-:S05]  /*2330*/  LEA.HI.X R137, R73, R9, R138, 0x1, P4 ;  /* 0x0000000949897211 */ /* 0x000fca00020f0c8a */
[----:B------:R2:W3:Y:S01]  /*2340*/  @P3 LDG.E.LTC128B.U16 R72, desc[UR36][R136.64] ;  /* 0x0000002488483981 */ /* 0x0004e2000c1e1520 */
[----:B------:R-:W-:Y:S01]  /*2350*/  IMAD.SHL.U32 R135, R4, 0x10, RZ ;  /* 0x0000001004877824 */ /* 0x000fe200078e00ff */
[----:B------:R-:W-:Y:S01]  /*2360*/  IADD3 R140, P2, R6, R140, RZ ;  /* 0x0000008c068c7210 */ /* 0x000fe20007f5e0ff */
[----:B------:R-:W-:Y:S03]  /*2370*/  BSSY B1, `(.L_x_37) ;  /* 0x0000011000017945 */ /* 0x000fe60003800000 */
[----:B------:R-:W-:Y:S01]  /*2380*/  IADD3 R138, P4, R135, R124, RZ ;  /* 0x0000007c878a7210 */ /* 0x000fe20007f9e0ff */
[----:B------:R-:W-:Y:S01]  /*2390*/  IMAD.X R141, R7, 0x1, R139, P2 ;  /* 0x00000001078d7824 */ /* 0x000fe200010e068b */
[----:B------:R-:W-:Y:S01]  /*23a0*/  ISETP.GT.AND P2, PT, R0, 0x1, P1 ;  /* 0x000000010000780c */ /* 0x000fe20000f44270 */
[----:B------:R-:W-:-:S04]  /*23b0*/  IMAD.WIDE.U32 R140, R121, R20, R140 ;  /* 0x00000014798c7225 */ /* 0x000fc800078e008c */
[----:B-1----:R-:W-:Y:S01]  /*23c0*/  IMAD.IADD R134, R21, 0x1, R141 ;  /* 0x0000000115867824 */ /* 0x002fe200078e028d */
[----:B--2---:R-:W-:-:S04]  /*23d0*/  LEA R136, P5, R140, R8, 0x1 ;  /* 0x000000088c887211 */ /* 0x004fc800078a08ff */
[----:B------:R-:W-:Y:S01]  /*23e0*/  LEA.HI.X R137, R140, R9, R134, 0x1, P5 ;  /* 0x000000098c897211 */ /* 0x000fe200028f0c86 */
[----:B---3--:R-:W-:-:S04]  /*23f0*/  IMAD.U32 R73, R72, 0x10000, RZ ;  /* 0x0001000048497824 */ /* 0x008fc800078e00ff */
[----:B------:R-:W-:-:S04]  /*2400*/  FMUL R73, R73, R122 ;  /* 0x0000007a49497220 */ /* 0x000fc80000400000 */
[----:B------:R-:W-:Y:S01]  /*2410*/  FFMA R74, R74, R120, R73 ;  /* 0x000000784a4a7223 */ /* 0x000fe20000000049 */
[----:B------:R-:W-:-:S04]  /*2420*/  SHF.L.U64.HI R73, R4, 0x4, R5 ;  /* 0x0000000404497819 */ /* 0x000fc80000010205 */
[----:B------:R-:W-:Y:S01]  /*2430*/  F2FP.BF16.F32.PACK_AB R74, RZ, R74 ;  /* 0x0000004aff4a723e */ /* 0x000fe200000010ff */
[----:B------:R-:W-:-:S05]  /*2440*/  IMAD.X R139, R73, 0x1, R125, P4 ;  /* 0x00000001498b7824 */ /* 0x000fca00020e067d */
[----:B------:R1:W-:Y:S01]  /*2450*/  @P3 STG.E.U16 desc[UR36][R138.64], R74 ;  /* 0x0000004a8a003986 */ /* 0x0003e2000c101524 */
[----:B------:R-:W-:Y:S05]  /*2460*/  @!P2 BRA `(.L_x_38) ;  /* 0x000000000004a947 */ /* 0x000fea0003800000 */
[----:B------:R2:W5:Y:S02]  /*2470*/  LDG.E.LTC128B.U16 R72, desc[UR36][R136.64+0x2] ;  /* 0x0000022488487981 */ /* 0x000564000c1e1520 */
.L_x_38:
[----:B------:R-:W-:Y:S05]  /*2480*/  BSYNC B1 ;  /* 0x0000000000017941 */ /* 0x000fea0003800000 */
.L_x_37:
[----:B-----5:R-:W-:Y:S01]  /*2490*/  IMAD.U32 R141, R72, 0x10000, RZ ;  /* 0x00010000488d7824 */ /* 0x020fe200078e00ff */
[----:B------:R-:W-:Y:S01]  /*24a0*/  ISETP.GT.AND P3, PT, R0, 0x8, P0 ;  /* 0x000000080000780c */ /* 0x000fe20000764270 */
[----:B------:R-:W-:Y:S02]  /*24b0*/  BSSY B1, `(.L_x_39) ;  /* 0x000000a000017945 */ /* 0x000fe40003800000 */
[----:B-1----:R-:W-:-:S04]  /*24c0*/  FMUL R74, R141, R122 ;  /* 0x0000007a8d4a7220 */ /* 0x002fc80000400000 */
[----:B------:R-:W-:Y:S01]  /*24d0*/  FFMA R74, R75, R120, R74 ;  /* 0x000000784b4a7223 */ /* 0x000fe2000000004a */
[----:B------:R-:W-:-:S04]  /*24e0*/  @P2 IMAD.MOV.U32 R75, RZ, RZ, R139 ;  /* 0x000000ffff4b2224 */ /* 0x000fc800078e008b */
[----:B------:R-:W-:-:S04]  /*24f0*/  F2FP.BF16.F32.PACK_AB R74, RZ, R74 ;  /* 0x0000004aff4a723e */ /* 0x000fc800000010ff */
[----:B------:R-:W-:Y:S01]  /*2500*/  PRMT R134, R74, 0x7610, R134 ;  /* 0x000076104a867816 */ /* 0x000fe20000000086 */
[----:B------:R-:W-:-:S05]  /*2510*/  @P2 IMAD.MOV.U32 R74, RZ, RZ, R138 ;  /* 0x000000ffff4a2224 */ /* 0x000fca00078e008a */
[----:B------:R1:W-:Y:S01]  /*2520*/  @P2 STG.E.U16 desc[UR36][R74.64+0x2], R134 ;  /* 0x000002864a002986 */ /* 0x0003e2000c101524 */
[----:B------:R-:W-:Y:S05]  /*2530*/  @!P3 BRA `(.L_x_40) ;  /* 0x000000000004b947 */ /* 0x000fea0003800000 */
[----:B------:R3:W5:Y:S02]  /*2540*/  LDG.E.LTC128B.U16 R72, desc[UR36][R130.64+0x10] ;  /* 0x0000102482487981 */ /* 0x000764000c1e1520 */
.L_x_40:
[----:B------:R-:W-:Y:S05]  /*2550*/  BSYNC B1 ;  /* 0x0000000000017941 */ /* 0x000fea0003800000 */
.L_x_39:
[----:B-1---5:R-:W-:Y:S01]  /*2560*/  IMAD.U32 R75, R72, 0x10000, RZ ;  /* 0x00010000484b7824 */ /* 0x022fe200078e00ff */
[----:B------:R-:W-:Y:S01]  /*2570*/  ISETP.GT.AND P2, PT, R0, 0x9, P0 ;  /* 0x000000090000780c */ /* 0x000fe20000744270 */
[----:B------:R-:W-:Y:S01]  /*2580*/  @P3 IMAD.MOV.U32 R74, RZ, RZ, R124 ;  /* 0x000000ffff4a3224 */ /* 0x000fe200078e007c */
[----:B------:R-:W-:Y:S01]  /*2590*/  BSSY B1, `(.L_x_41) ;  /* 0x0000009000017945 */ /* 0x000fe20003800000 */
[----:B------:R-:W-:-:S04]  /*25a0*/  FMUL R75, R75, R122 ;  /* 0x0000007a4b4b7220 */ /* 0x000fc80000400000 */
[----:B------:R-:W-:-:S05]  /*25b0*/  FFMA R75, R76, R120, R75 ;  /* 0x000000784c4b7223 */ /* 0x000fca000000004b */
[----:B------:R-:W-:-:S04]  /*25c0*/  F2FP.BF16.F32.PACK_AB R75, RZ, R75 ;  /* 0x0000004bff4b723e */ /* 0x000fc800000010ff */
[----:B------:R-:W-:Y:S01]  /*25d0*/  PRMT R76, R75, 0x7610, R76 ;  /* 0x000076104b4c7816 */ /* 0x000fe2000000004c */
[----:B------:R-:W-:-:S05]  /*25e0*/  @P3 IMAD.MOV.U32 R75, RZ, RZ, R125 ;  /* 0x000000ffff4b3224 */ /* 0x000fca00078e007d */
[----:B------:R1:W-:Y:S01]  /*25f0*/  @P3 STG.E.U16 desc[UR36][R74.64+0x10], R76 ;  /* 0x0000104c4a003986 */ /* 0x0003e2000c101524 */
[----:B------:R-:W-:Y:S05]  /*2600*/  @!P2 BRA `(.L_x_42) ;  /* 0x000000000004a947 */ /* 0x000fea0003800000 */
[----:B------:R4:W5:Y:S02]  /*2610*/  LDG.E.LTC128B.U16 R72, desc[UR36][R130.64+0x12] ;  /* 0x0000122482487981 */ /* 0x000964000c1e1520 */
.L_x_42:
[----:B------:R-:W-:Y:S05]  /*2620*/  BSYNC B1 ;  /* 0x0000000000017941 */ /* 0x000fea0003800000 */
.L_x_41:
[----:B-1---5:R-:W-:Y:S01]  /*2630*/  IMAD.U32 R75, R72, 0x10000, RZ ;  /* 0x00010000484b7824 */ /* 0x022fe200078e00ff */
[----:B------:R-:W-:Y:S01]  /*2640*/  ISETP.GT.AND P3, PT, R0, 0x8, P1 ;  /* 0x000000080000780c */ /* 0x000fe20000f64270 */
[----:B------:R-:W-:Y:S02]  /*2650*/  BSSY B1, `(.L_x_43) ;  /* 0x000000a000017945 */ /* 0x000fe40003800000 */
[----:B------:R-:W-:Y:S01]  /*2660*/  FMUL R74, R75, R122 ;  /* 0x0000007a4b4a7220 */ /* 0x000fe20000400000 */
[----:B------:R-:W-:-:S03]  /*2670*/  @P2 IMAD.MOV.U32 R75, RZ, RZ, R125 ;  /* 0x000000ffff4b2224 */ /* 0x000fc600078e007d */
[----:B------:R-:W-:-:S05]  /*2680*/  FFMA R74, R77, R120, R74 ;  /* 0x000000784d4a7223 */ /* 0x000fca000000004a */
[----:B------:R-:W-:-:S04]  /*2690*/  F2FP.BF16.F32.PACK_AB R74, RZ, R74 ;  /* 0x0000004aff4a723e */ /* 0x000fc800000010ff */
[----:B------:R-:W-:Y:S01]  /*26a0*/  PRMT R76, R74, 0x7610, R76 ;  /* 0x000076104a4c7816 */ /* 0x000fe2000000004c */
[----:B------:R-:W-:-:S05]  /*26b0*/  @P2 IMAD.MOV.U32 R74, RZ, RZ, R124 ;  /* 0x000000ffff4a2224 */ /* 0x000fca00078e007c */
[----:B------:R1:W-:Y:S01]  /*26c0*/  @P2 STG.E.U16 desc[UR36][R74.64+0x12], R76 ;  /* 0x0000124c4a002986 */ /* 0x0003e2000c101524 */
[----:B------:R-:W-:Y:S05]  /*26d0*/  @!P3 BRA `(.L_x_44) ;  /* 0x000000000004b947 */ /* 0x000fea0003800000 */
[----:B------:R0:W5:Y:S02]  /*26e0*/  LDG.E.LTC128B.U16 R72, desc[UR36][R136.64+0x10] ;  /* 0x0000102488487981 */ /* 0x000164000c1e1520 */
.L_x_44:
[----:B------:R-:W-:Y:S05]  /*26f0*/  BSYNC B1 ;  /* 0x0000000000017941 */ /* 0x000fea0003800000 */
.L_x_43:
        /* <DEDUP_REMOVED lines=12> */
.L_x_46:
[----:B------:R-:W-:Y:S05]  /*27c0*/  BSYNC B1 ;  /* 0x0000000000017941 */ /* 0x000fea0003800000 */
.L_x_45:
        /* <DEDUP_REMOVED lines=12> */
.L_x_48:
[----:B------:R-:W-:Y:S05]  /*2890*/  BSYNC B1 ;  /* 0x0000000000017941 */ /* 0x000fea0003800000 */
.L_x_47:
        /* <DEDUP_REMOVED lines=12> */
.L_x_50:
[----:B------:R-:W-:Y:S05]  /*2960*/  BSYNC B1 ;  /* 0x0000000000017941 */ /* 0x000fea0003800000 */
.L_x_49:
[----:B-1---5:R-:W-:Y:S01]  /*2970*/  SHF.L.U32 R75, R72, 0x10, RZ ;  /* 0x00000010484b7819 */ /* 0x022fe200000006ff */
[----:B------:R-:W-:Y:S01]  /*2980*/  BSSY B1, `(.L_x_51) ;  /* 0x000000b000017945 */ /* 0x000fe20003800000 */
[----:B------:R-:W-:-:S03]  /*2990*/  ISETP.GT.AND P3, PT, R0, 0x10, P1 ;  /* 0x000000100000780c */ /* 0x000fc60000f64270 */
        /* <DEDUP_REMOVED lines=9> */
.L_x_52:
[----:B------:R-:W-:Y:S05]  /*2a30*/  BSYNC B1 ;  /* 0x0000000000017941 */ /* 0x000fea0003800000 */
.L_x_51:
        /* <DEDUP_REMOVED lines=12> */
.L_x_54:
[----:B------:R-:W-:Y:S05]  /*2b00*/  BSYNC B1 ;  /* 0x0000000000017941 */ /* 0x000fea0003800000 */
.L_x_53:
        /* <DEDUP_REMOVED lines=12> */
.L_x_56:
[----:B------:R-:W-:Y:S05]  /*2bd0*/  BSYNC B1 ;  /* 0x0000000000017941 */ /* 0x000fea0003800000 */
.L_x_55:
        /* <DEDUP_REMOVED lines=12> */
.L_x_58:
[----:B------:R-:W-:Y:S05]  /*2ca0*/  BSYNC B1 ;  /* 0x0000000000017941 */ /* 0x000fea0003800000 */
.L_x_57:
        /* <DEDUP_REMOVED lines=12> */
.L_x_60:
[----:B------:R-:W-:Y:S05]  /*2d70*/  BSYNC B1 ;  /* 0x0000000000017941 */ /* 0x000fea0003800000 */
.L_x_59:
        /* <DEDUP_REMOVED lines=12> */
.L_x_62:
[----:B------:R-:W-:Y:S05]  /*2e40*/  BSYNC B1 ;  /* 0x0000000000017941 */ /* 0x000fea0003800000 */
.L_x_61:
        /* <DEDUP_REMOVED lines=12> */
.L_x_64:
[----:B------:R-:W-:Y:S05]  /*2f10*/  BSYNC B1 ;  /* 0x0000000000017941 */ /* 0x000fea0003800000 */
.L_x_63:
        /* <DEDUP_REMOVED lines=12> */
.L_x_66:
[----:B------:R-:W-:Y:S05]  /*2fe0*/  BSYNC B1 ;  /* 0x0000000000017941 */ /* 0x000fea0003800000 */
.L_x_65:
        /* <DEDUP_REMOVED lines=12> */
.L_x_68:
[----:B------:R-:W-:Y:S05]  /*30b0*/  BSYNC B1 ;  /* 0x0000000000017941 */ /* 0x000fea0003800000 */
.L_x_67:
        /* <DEDUP_REMOVED lines=12> */
.L_x_70:
[----:B------:R-:W-:Y:S05]  /*3180*/  BSYNC B1 ;  /* 0x0000000000017941 */ /* 0x000fea0003800000 */
.L_x_69:
        /* <DEDUP_REMOVED lines=12> */
.L_x_72:
[----:B------:R-:W-:Y:S05]  /*3250*/  BSYNC B1 ;  /* 0x0000000000017941 */ /* 0x000fea0003800000 */
.L_x_71:
[----:B-1---5:R-:W-:Y:S01]  /*3260*/  SHF.L.U32 R75, R72, 0x10, RZ ;  /* 0x00000010484b7819 */ /* 0x022fe200000006ff */
[----:B------:R-:W-:Y:S01]  /*3270*/  @P3 IMAD.MOV.U32 R74, RZ, RZ, R124 ;  /* 0x000000ffff4a3224 */ /* 0x000fe200078e007c */
[----:B------:R-:W-:Y:S01]  /*3280*/  ISETP.GT.AND P2, PT, R0, 0x29, P0 ;  /* 0x000000290000780c */ /* 0x000fe20000744270 */
[----:B------:R-:W-:Y:S02]  /*3290*/  BSSY B1, `(.L_x_73) ;  /* 0x0000009000017945 */ /* 0x000fe40003800000 */
        /* <DEDUP_REMOVED lines=8> */
.L_x_74:
[----:B------:R-:W-:Y:S05]  /*3320*/  BSYNC B1 ;  /* 0x0000000000017941 */ /* 0x000fea0003800000 */
.L_x_73:
        /* <DEDUP_REMOVED lines=12> */
.L_x_76:
[----:B------:R-:W-:Y:S05]  /*33f0*/  BSYNC B1 ;  /* 0x0000000000017941 */ /* 0x000fea0003800000 */
.L_x_75:
        /* <DEDUP_REMOVED lines=12> */
.L_x_78:
[----:B------:R-:W-:Y:S05]  /*34c0*/  BSYNC B1 ;  /* 0x0000000000017941 */ /* 0x000fea0003800000 */
.L_x_77:
        /* <DEDUP_REMOVED lines=12> */
.L_x_80:
[----:B------:R-:W-:Y:S05]  /*3590*/  BSYNC B1 ;  /* 0x0000000000017941 */ /* 0x000fea0003800000 */
.L_x_79:
        /* <DEDUP_REMOVED lines=12> */
.L_x_82:
[----:B------:R-:W-:Y:S05]  /*3660*/  BSYNC B1 ;  /* 0x0000000000017941 */ /* 0x000fea0003800000 */
.L_x_81:
        /* <DEDUP_REMOVED lines=12> */
.L_x_84:
[----:B------:R-:W-:Y:S05]  /*3730*/  BSYNC B1 ;  /* 0x0000000000017941 */ /* 0x000fea0003800000 */
.L_x_83:
        /* <DEDUP_REMOVED lines=12> */
.L_x_86:
[----:B------:R-:W-:Y:S05]  /*3800*/  BSYNC B1 ;  /* 0x0000000000017941 */ /* 0x000fea0003800000 */
.L_x_85:
        /* <DEDUP_REMOVED lines=12> */
.L_x_88:
[----:B------:R-:W-:Y:S05]  /*38d0*/  BSYNC B1 ;  /* 0x0000000000017941 */ /* 0x000fea0003800000 */
.L_x_87:
        /* <DEDUP_REMOVED lines=12> */
.L_x_90:
[----:B------:R-:W-:Y:S05]  /*39a0*/  BSYNC B1 ;  /* 0x0000000000017941 */ /* 0x000fea0003800000 */
.L_x_89:
        /* <DEDUP_REMOVED lines=12> */
.L_x_92:
[----:B------:R-:W-:Y:S05]  /*3a70*/  BSYNC B1 ;  /* 0x0000000000017941 */ /* 0x000fea0003800000 */
.L_x_91:
        /* <DEDUP_REMOVED lines=12> */
.L_x_94:
[----:B------:R-:W-:Y:S05]  /*3b40*/  BSYNC B1 ;  /* 0x0000000000017941 */ /* 0x000fea0003800000 */
.L_x_93:
        /* <DEDUP_REMOVED lines=12> */
.L_x_96:
[----:B------:R-:W-:Y:S05]  /*3c10*/  BSYNC B1 ;  /* 0x0000000000017941 */ /* 0x000fea0003800000 */
.L_x_95:
        /* <DEDUP_REMOVED lines=12> */
.L_x_98:
[----:B------:R-:W-:Y:S05]  /*3ce0*/  BSYNC B1 ;  /* 0x0000000000017941 */ /* 0x000fea0003800000 */
.L_x_97:
        /* <DEDUP_REMOVED lines=12> */
.L_x_100:
[----:B------:R-:W-:Y:S05]  /*3db0*/  BSYNC B1 ;  /* 0x0000000000017941 */ /* 0x000fea0003800000 */
.L_x_99:
        /* <DEDUP_REMOVED lines=12> */
.L_x_102:
[----:B------:R-:W-:Y:S05]  /*3e80*/  BSYNC B1 ;  /* 0x0000000000017941 */ /* 0x000fea0003800000 */
.L_x_101:
        /* <DEDUP_REMOVED lines=12> */
.L_x_104:
[----:B------:R-:W-:Y:S05]  /*3f50*/  BSYNC B1 ;  /* 0x0000000000017941 */ /* 0x000fea0003800000 */
.L_x_103:
        /* <DEDUP_REMOVED lines=12> */
.L_x_106:
[----:B------:R-:W-:Y:S05]  /*4020*/  BSYNC B1 ;  /* 0x0000000000017941 */ /* 0x000fea0003800000 */
.L_x_105:
        /* <DEDUP_REMOVED lines=12> */
.L_x_108:
[----:B------:R-:W-:Y:S05]  /*40f0*/  BSYNC B1 ;  /* 0x0000000000017941 */ /* 0x000fea0003800000 */
.L_x_107:
        /* <DEDUP_REMOVED lines=12> */
.L_x_110:
[----:B------:R-:W-:Y:S05]  /*41c0*/  BSYNC B1 ;  /* 0x0000000000017941 */ /* 0x000fea0003800000 */
.L_x_109:
        /* <DEDUP_REMOVED lines=12> */
.L_x_112:
[----:B------:R-:W-:Y:S05]  /*4290*/  BSYNC B1 ;  /* 0x0000000000017941 */ /* 0x000fea0003800000 */
.L_x_111:
        /* <DEDUP_REMOVED lines=12> */
.L_x_114:
[----:B------:R-:W-:Y:S05]  /*4360*/  BSYNC B1 ;  /* 0x0000000000017941 */ /* 0x000fea0003800000 */
.L_x_113:
        /* <DEDUP_REMOVED lines=12> */
.L_x_116:
[----:B------:R-:W-:Y:S05]  /*4430*/  BSYNC B1 ;  /* 0x0000000000017941 */ /* 0x000fea0003800000 */
.L_x_115:
        /* <DEDUP_REMOVED lines=12> */
.L_x_118:
[----:B------:R-:W-:Y:S05]  /*4500*/  BSYNC B1 ;  /* 0x0000000000017941 */ /* 0x000fea0003800000 */
.L_x_117:
        /* <DEDUP_REMOVED lines=12> */
.L_x_120:
[----:B------:R-:W-:Y:S05]  /*45d0*/  BSYNC B1 ;  /* 0x0000000000017941 */ /* 0x000fea0003800000 */
.L_x_119:
        /* <DEDUP_REMOVED lines=12> */
.L_x_122:
[----:B------:R-:W-:Y:S05]  /*46a0*/  BSYNC B1 ;  /* 0x0000000000017941 */ /* 0x000fea0003800000 */
.L_x_121:
        /* <DEDUP_REMOVED lines=12> */
.L_x_124:
[----:B------:R-:W-:Y:S05]  /*4770*/  BSYNC B1 ;  /* 0x0000000000017941 */ /* 0x000fea0003800000 */
.L_x_123:
[----:B-1---5:R-:W-:Y:S01]  /*4780*/  IMAD.U32 R75, R72, 0x10000, RZ ;  /* 0x00010000484b7824 */ /* 0x022fe200078e00ff */
[----:B------:R-:W-:Y:S01]  /*4790*/  ISETP.GT.AND P1, PT, R0, 0x59, P1 ;  /* 0x000000590000780c */ /* 0x000fe20000f24270 */
[----:B------:R-:W-:Y:S01]  /*47a0*/  @P2 IMAD.MOV.U32 R74, RZ, RZ, R138 ;  /* 0x000000ffff4a2224 */ /* 0x000fe200078e008a */
[----:B------:R-:W-:Y:S01]  /*47b0*/  BSSY B1, `(.L_x_125) ;  /* 0x000000a000017945 */ /* 0x000fe20003800000 */
[----:B------:R-:W-:Y:S01]  /*47c0*/  FMUL R75, R75, R122 ;  /* 0x0000007a4b4b7220 */ /* 0x000fe20000400000 */
[----:B------:R-:W-:-:S03]  /*47d0*/  IADD3 R133, P0, R133, 0x80, RZ ;  /* 0x0000008085857810 */ /* 0x000fc60007f1e0ff */
[----:B------:R-:W-:-:S05]  /*47e0*/  FFMA R75, R118, R120, R75 ;  /* 0x00000078764b7223 */ /* 0x000fca000000004b */
[----:B------:R-:W-:-:S04]  /*47f0*/  F2FP.BF16.F32.PACK_AB R75, RZ, R75 ;  /* 0x0000004bff4b723e */ /* 0x000fc800000010ff */
[----:B------:R-:W-:Y:S01]  /*4800*/  PRMT R76, R75, 0x7610, R76 ;  /* 0x000076104b4c7816 */ /* 0x000fe2000000004c */
[----:B------:R-:W-:-:S05]  /*4810*/  @P2 IMAD.MOV.U32 R75, RZ, RZ, R139 ;  /* 0x000000ffff4b2224 */ /* 0x000fca00078e008b */
[----:B------:R1:W-:Y:S01]  /*4820*/  @P2 STG.E.U16 desc[UR36][R74.64+0xb0], R76 ;  /* 0x0000b04c4a002986 */ /* 0x0003e2000c101524 */
[----:B------:R-:W-:Y:S05]  /*4830*/  @!P1 BRA `(.L_x_126) ;  /* 0x0000000000049947 */ /* 0x000fea0003800000 */
[----:B------:R0:W5:Y:S02]  /*4840*/  LDG.E.LTC128B.U16 R72, desc[UR36][R136.64+0xb2] ;  /* 0x0000b22488487981 */ /* 0x000164000c1e1520 */
.L_x_126:
[----:B------:R-:W-:Y:S05]  /*4850*/  BSYNC B1 ;  /* 0x0000000000017941 */ /* 0x000fea0003800000 */
.L_x_125:
[----:B-1---5:R-:W-:Y:S01]  /*4860*/  IMAD.U32 R75, R72, 0x10000, RZ ;  /* 0x00010000484b7824 */ /* 0x022fe200078e00ff */
[----:B------:R-:W-:Y:S01]  /*4870*/  BSSY B1, `(.L_x_127) ;  /* 0x0000011000017945 */ /* 0x000fe20003800000 */
[----:B------:R-:W-:Y:S01]  /*4880*/  IMAD.X R127, RZ, RZ, R127, P0 ;  /* 0x000000ffff7f7224 */ /* 0x000fe200000e067f */
[----:B------:R-:W-:Y:S01]  /*4890*/  ISETP.GT.AND P0, PT, R123, 0x80, PT ;  /* 0x000000807b00780c */ /* 0x000fe20003f04270 */
[----:B------:R-:W-:Y:S02]  /*48a0*/  FMUL R74, R75, R122 ;  /* 0x0000007a4b4a7220 */ /* 0x000fe40000400000 */
[----:B------:R-:W-:Y:S01]  /*48b0*/  IMAD R76, R127, R14, RZ ;  /* 0x0000000e7f4c7224 */ /* 0x000fe200078e02ff */
[----:B------:R-:W-:Y:S01]  /*48c0*/  ISETP.GT.AND P3, PT, R0, RZ, P0 ;  /* 0x000000ff0000720c */ /* 0x000fe20000764270 */
[----:B------:R-:W-:Y:S01]  /*48d0*/  FFMA R119, R119, R120, R74 ;  /* 0x0000007877777223 */ /* 0x000fe2000000004a */
[----:B------:R-:W-:-:S04]  /*48e0*/  IMAD.WIDE.U32 R74, R133, R14, R10 ;  /* 0x0000000e854a7225 */ /* 0x000fc800078e000a */
[----:B------:R-:W-:Y:S01]  /*48f0*/  F2FP.BF16.F32.PACK_AB R119, RZ, R119 ;  /* 0x00000077ff77723e */ /* 0x000fe200000010ff */
[----:B------:R-:W-:Y:S01]  /*4900*/  IMAD R81, R133, R15, R76 ;  /* 0x0000000f85517224 */ /* 0x000fe200078e024c */
[----:B------:R-:W-:-:S03]  /*4910*/  LEA R76, P2, R74, R8, 0x1 ;  /* 0x000000084a4c7211 */ /* 0x000fc600078408ff */
[----:B------:R1:W-:Y:S01]  /*4920*/  @P1 STG.E.U16 desc[UR36][R138.64+0xb2], R119 ;  /* 0x0000b2778a001986 */ /* 0x0003e2000c101524 */
[----:B------:R-:W-:-:S05]  /*4930*/  IMAD.IADD R15, R75, 0x1, R81 ;  /* 0x000000014b0f7824 */ /* 0x000fca00078e0251 */
[----:B------:R-:W-:Y:S01]  /*4940*/  LEA.HI.X R77, R74, R9, R15, 0x1, P2 ;  /* 0x000000094a4d7211 */ /* 0x000fe200010f0c0f */
[----:B------:R-:W-:Y:S01]  /*4950*/  IMAD.WIDE.U32 R74, R133, R14, R6 ;  /* 0x0000000e854a7225 */ /* 0x000fe200078e0006 */
[----:B------:R-:W-:Y:S06]  /*4960*/  @!P3 BRA `(.L_x_128) ;  /* 0x000000000004b947 */ /* 0x000fec0003800000 */
[----:B------:R0:W5:Y:S02]  /*4970*/  LDG.E.LTC128B.U16 R72, desc[UR36][R76.64] ;  /* 0x000000244c487981 */ /* 0x000164000c1e1520 */
.L_x_128:
[----:B------:R-:W-:Y:S05]  /*4980*/  BSYNC B1 ;  /* 0x0000000000017941 */ /* 0x000fea0003800000 */
.L_x_127:
[----:B-----5:R-:W-:Y:S01]  /*4990*/  IMAD.U32 R15, R72, 0x10000, RZ ;  /* 0x00010000480f7824 */ /* 0x020fe200078e00ff */
[----:B0-----:R-:W-:Y:S01]  /*49a0*/  LEA R76, P1, R4, R124, 0x8 ;  /* 0x0000007c044c7211 */ /* 0x001fe200078240ff */
[----:B------:R-:W-:Y:S01]  /*49b0*/  IMAD.IADD R75, R81, 0x1, R75 ;  /* 0x00000001514b7824 */ /* 0x000fe200078e024b */
[----:B------:R-:W-:Y:S01]  /*49c0*/  ISETP.GT.AND P2, PT, R0, 0x1, P0 ;  /* 0x000000010000780c */ /* 0x000fe20000744270 */
[----:B------:R-:W-:Y:S01]  /*49d0*/  FMUL R15, R15, R122 ;  /* 0x0000007a0f0f7220 */ /* 0x000fe20000400000 */
[----:B------:R-:W-:Y:S01]  /*49e0*/  LEA.HI.X R77, R4, R125, R5, 0x8, P1 ;  /* 0x0000007d044d7211 */ /* 0x000fe200008f4405 */
[----:B------:R-:W-:Y:S01]  /*49f0*/  IMAD.WIDE.U32 R78, R121, R20, R74 ;  /* 0x00000014794e7225 */ /* 0x000fe200078e004a */
[----:B------:R-:W-:Y:S03]  /*4a00*/  BSSY B1, `(.L_x_129) ;  /* 0x0000009000017945 */ /* 0x000fe60003800000 */
[----:B------:R-:W-:Y:S01]  /*4a10*/  FFMA R15, R24, R120, R15 ;  /* 0x00000078180f7223 */ /* 0x000fe2000000000f */
[----:B------:R-:W-:Y:S01]  /*4a20*/  IMAD.IADD R24, R21, 0x1, R79 ;  /* 0x0000000115187824 */ /* 0x000fe200078e024f */
[----:B------:R-:W-:-:S03]  /*4a30*/  LEA R74, P4, R78, R8, 0x1 ;  /* 0x000000084e4a7211 */ /* 0x000fc600078808ff */
[----:B------:R-:W-:Y:S02]  /*4a40*/  F2FP.BF16.F32.PACK_AB R15, RZ, R15 ;  /* 0x0000000fff0f723e */ /* 0x000fe400000010ff */
[----:B------:R-:W-:-:S03]  /*4a50*/  LEA.HI.X R75, R78, R9, R24, 0x1, P4 ;  /* 0x000000094e4b7211 */ /* 0x000fc600020f0c18 */
[----:B------:R0:W-:Y:S01]  /*4a60*/  @P3 STG.E.U16 desc[UR36][R76.64], R15 ;  /* 0x0000000f4c003986 */ /* 0x0001e2000c101524 */
[----:B------:R-:W-:Y:S05]  /*4a70*/  @!P2 BRA `(.L_x_130) ;  /* 0x000000000004a947 */ /* 0x000fea0003800000 */
[----:B------:R0:W5:Y:S02]  /*4a80*/  LDG.E.LTC128B.U16 R72, desc[UR36][R74.64+0x2] ;  /* 0x000002244a487981 */ /* 0x000164000c1e1520 */
.L_x_130:
[----:B------:R-:W-:Y:S05]  /*4a90*/  BSYNC B1 ;  /* 0x0000000000017941 */ /* 0x000fea0003800000 */
.L_x_129:
[----:B-----5:R-:W-:Y:S01]  /*4aa0*/  IMAD.U32 R5, R72, 0x10000, RZ ;  /* 0x0001000048057824 */ /* 0x020fe200078e00ff */
[----:B------:R-:W-:Y:S01]  /*4ab0*/  ISETP.GT.AND P1, PT, R123, 0x88, PT ;  /* 0x000000887b00780c */ /* 0x000fe20003f24270 */
[----:B0-----:R-:W-:Y:S01]  /*4ac0*/  IMAD.WIDE.U32 R14, R133, R14, R128 ;  /* 0x0000000e850e7225 */ /* 0x001fe200078e0080 */
[----:B------:R-:W-:Y:S03]  /*4ad0*/  BSSY B1, `(.L_x_131) ;  /* 0x0000011000017945 */ /* 0x000fe60003800000 */
[----:B------:R-:W-:Y:S01]  /*4ae0*/  FMUL R4, R5, R122 ;  /* 0x0000007a05047220 */ /* 0x000fe20000400000 */
[----:B------:R-:W-:Y:S01]  /*4af0*/  ISETP.GT.AND P3, PT, R0, RZ, P1 ;  /* 0x000000ff0000720c */ /* 0x000fe20000f64270 */
[----:B------:R-:W-:Y:S01]  /*4b00*/  IMAD.IADD R81, R81, 0x1, R15 ;  /* 0x0000000151517824 */ /* 0x000fe200078e020f */
[----:B------:R-:W-:Y:S01]  /*4b10*/  IADD3 R12, P5, R12, R14, RZ ;  /* 0x0000000e0c0c7210 */ /* 0x000fe20007fbe0ff */
[----:B------:R-:W-:Y:S01]  /*4b20*/  FFMA R4, R25, R120, R4 ;  /* 0x0000007819047223 */ /* 0x000fe20000000004 */
[----:B------:R-:W-:-:S03]  /*4b30*/  IADD3 R10, P4, R6, R14, RZ ;  /* 0x0000000e060a7210 */ /* 0x000fc60007f9e0ff */
[----:B------:R-:W-:Y:S01]  /*4b40*/  IMAD.X R5, R81, 0x1, R11, P5 ;  /* 0x0000000151057824 */ /* 0x000fe200028e060b */
[----:B------:R-:W-:Y:S02]  /*4b50*/  F2FP.BF16.F32.PACK_AB R13, RZ, R4 ;  /* 0x00000004ff0d723e */ /* 0x000fe400000010ff */
[C---:B------:R-:W-:Y:S02]  /*4b60*/  LEA R4, P5, R12.reuse, R8, 0x1 ;  /* 0x000000080c047211 */ /* 0x040fe400078a08ff */
[----:B------:R-:W-:Y:S01]  /*4b70*/  PRMT R14, R13, 0x7610, R14 ;  /* 0x000076100d0e7816 */ /* 0x000fe2000000000e */
[----:B------:R-:W-:Y:S01]  /*4b80*/  @P2 IMAD.MOV.U32 R13, RZ, RZ, R77 ;  /* 0x000000ffff0d2224 */ /* 0x000fe200078e004d */
[----:B------:R-:W-:Y:S01]  /*4b90*/  LEA.HI.X R5, R12, R9, R5, 0x1, P5 ;  /* 0x000000090c057211 */ /* 0x000fe200028f0c05 */
[----:B------:R-:W-:-:S05]  /*4ba0*/  @P2 IMAD.MOV.U32 R12, RZ, RZ, R76 ;  /* 0x000000ffff0c2224 */ /* 0x000fca00078e004c */
[----:B------:R0:W-:Y:S01]  /*4bb0*/  @P2 STG.E.U16 desc[UR36][R12.64+0x2], R14 ;  /* 0x0000020e0c002986 */ /* 0x0001e2000c101524 */
[----:B------:R-:W-:Y:S05]  /*4bc0*/  @!P3 BRA `(.L_x_132) ;  /* 0x000000000004b947 */ /* 0x000fea0003800000 */
[----:B------:R0:W5:Y:S02]  /*4bd0*/  LDG.E.LTC128B.U16 R72, desc[UR36][R4.64] ;  /* 0x0000002404487981 */ /* 0x000164000c1e1520 */
.L_x_132:
[----:B------:R-:W-:Y:S05]  /*4be0*/  BSYNC B1 ;  /* 0x0000000000017941 */ /* 0x000fea0003800000 */
.L_x_131:
[----:B0----5:R-:W-:Y:S01]  /*4bf0*/  IMAD.U32 R5, R72, 0x10000, RZ ;  /* 0x0001000048057824 */ /* 0x021fe200078e00ff */
[----:B------:R-:W-:Y:S01]  /*4c00*/  ISETP.GT.AND P2, PT, R0, 0x1, P1 ;  /* 0x000000010000780c */ /* 0x000fe20000f44270 */
[----:B------:R-:W-:Y:S01]  /*4c10*/  IMAD.X R11, R7, 0x1, R81, P4 ;  /* 0x00000001070b7824 */ /* 0x000fe200020e0651 */
[----:B------:R-:W-:Y:S01]  /*4c20*/  IADD3 R4, P4, R76, R135, RZ ;  /* 0x000000874c047210 */ /* 0x000fe20007f9e0ff */
[----:B------:R-:W-:Y:S01]  /*4c30*/  FMUL R5, R5, R122 ;  /* 0x0000007a05057220 */ /* 0x000fe20000400000 */
[----:B------:R-:W-:Y:S01]  /*4c40*/  BSSY B1, `(.L_x_133) ;  /* 0x000000b000017945 */ /* 0x000fe20003800000 */
[----:B------:R-:W-:-:S04]  /*4c50*/  IMAD.WIDE.U32 R6, R121, R20, R10 ;  /* 0x0000001479067225 */ /* 0x000fc800078e000a */
[----:B------:R-:W-:Y:S01]  /*4c60*/  FFMA R5, R26, R120, R5 ;  /* 0x000000781a057223 */ /* 0x000fe20000000005 */
[----:B------:R-:W-:Y:S01]  /*4c70*/  IMAD.IADD R21, R21, 0x1, R7 ;  /* 0x0000000115157824 */ /* 0x000fe200078e0207 */
[----:B------:R-:W-:-:S03]  /*4c80*/  LEA R8, P5, R6, R8, 0x1 ;  /* 0x0000000806087211 */ /* 0x000fc600078a08ff */
[----:B------:R-:W-:Y:S01]  /*4c90*/  F2FP.BF16.F32.PACK_AB R7, RZ, R5 ;  /* 0x00000005ff07723e */ /* 0x000fe200000010ff */
[----:B------:R-:W-:Y:S01]  /*4ca0*/  IMAD.X R5, R77, 0x1, R73, P4 ;  /* 0x000000014d057824 */ /* 0x000fe200020e0649 */
[----:B------:R-:W-:-:S04]  /*4cb0*/  LEA.HI.X R9, R6, R9, R21, 0x1, P5 ;  /* 0x0000000906097211 */ /* 0x000fc800028f0c15 */
[----:B------:R0:W-:Y:S01]  /*4cc0*/  @P3 STG.E.U16 desc[UR36][R4.64], R7 ;  /* 0x0000000704003986 */ /* 0x0001e2000c101524 */
[----:B------:R-:W-:Y:S05]  /*4cd0*/  @!P2 BRA `(.L_x_134) ;  /* 0x000000000004a947 */ /* 0x000fea0003800000 */
[----:B------:R0:W5:Y:S02]  /*4ce0*/  LDG.E.LTC128B.U16 R72, desc[UR36][R8.64+0x2] ;  /* 0x0000022408487981 */ /* 0x000164000c1e1520 */
.L_x_134:
[----:B------:R-:W-:Y:S05]  /*4cf0*/  BSYNC B1 ;  /* 0x0000000000017941 */ /* 0x000fea0003800000 */
.L_x_133:
[----:B0----5:R-:W-:Y:S01]  /*4d00*/  IMAD.U32 R7, R72, 0x10000, RZ ;  /* 0x0001000048077824 */ /* 0x021fe200078e00ff */
[----:B------:R-:W-:Y:S01]  /*4d10*/  ISETP.GT.AND P3, PT, R0, 0x8, P0 ;  /* 0x000000080000780c */ /* 0x000fe20000764270 */
[----:B------:R-:W-:Y:S02]  /*4d20*/  BSSY B1, `(.L_x_135) ;  /* 0x0000007000017945 */ /* 0x000fe40003800000 */
[----:B------:R-:W-:-:S04]  /*4d30*/  FMUL R6, R7, R122 ;  /* 0x0000007a07067220 */ /* 0x000fc80000400000 */
[----:B------:R-:W-:-:S05]  /*4d40*/  FFMA R6, R27, R120, R6 ;  /* 0x000000781b067223 */ /* 0x000fca0000000006 */
[----:B------:R-:W-:-:S05]  /*4d50*/  F2FP.BF16.F32.PACK_AB R6, RZ, R6 ;  /* 0x00000006ff06723e */ /* 0x000fca00000010ff */
[----:B------:R0:W-:Y:S01]  /*4d60*/  @P2 STG.E.U16 desc[UR36][R4.64+0x2], R6 ;  /* 0x0000020604002986 */ /* 0x0001e2000c101524 */
[----:B------:R-:W-:Y:S05]  /*4d70*/  @!P3 BRA `(.L_x_136) ;  /* 0x000000000004b947 */ /* 0x000fea0003800000 */
[----:B------:R0:W5:Y:S02]  /*4d80*/  LDG.E.LTC128B.U16 R72, desc[UR36][R74.64+0x10] ;  /* 0x000010244a487981 */ /* 0x000164000c1e1520 */
.L_x_136:
[----:B------:R-:W-:Y:S05]  /*4d90*/  BSYNC B1 ;  /* 0x0000000000017941 */ /* 0x000fea0003800000 */
.L_x_135:
[----:B-----5:R-:W-:Y:S01]  /*4da0*/  IMAD.U32 R7, R72, 0x10000, RZ ;  /* 0x0001000048077824 */ /* 0x020fe200078e00ff */
[----:B------:R-:W-:Y:S01]  /*4db0*/  ISETP.GT.AND P2, PT, R0, 0x9, P0 ;  /* 0x000000090000780c */ /* 0x000fe20000744270 */
[----:B0-----:R-:W-:Y:S01]  /*4dc0*/  @P3 IMAD.MOV.U32 R6, RZ, RZ, R76 ;  /* 0x000000ffff063224 */ /* 0x001fe200078e004c */
[----:B------:R-:W-:Y:S01]  /*4dd0*/  BSSY B1, `(.L_x_137) ;  /* 0x0000009000017945 */ /* 0x000fe20003800000 */
[----:B------:R-:W-:-:S04]  /*4de0*/  FMUL R7, R7, R122 ;  /* 0x0000007a07077220 */ /* 0x000fc80000400000 */
[----:B------:R-:W-:-:S05]  /*4df0*/  FFMA R7, R28, R120, R7 ;  /* 0x000000781c077223 */ /* 0x000fca0000000007 */
[----:B------:R-:W-:-:S04]  /*4e00*/  F2FP.BF16.F32.PACK_AB R7, RZ, R7 ;  /* 0x00000007ff07723e */ /* 0x000fc800000010ff */
[----:B------:R-:W-:Y:S02]  /*4e10*/  PRMT R10, R7, 0x7610, R10 ;  /* 0x00007610070a7816 */ /* 0x000fe4000000000a */
[----:B------:R-:W-:-:S05]  /*4e20*/  @P3 MOV R7, R77 ;  /* 0x0000004d00073202 */ /* 0x000fca0000000f00 */
[----:B------:R0:W-:Y:S01]  /*4e30*/  @P3 STG.E.U16 desc[UR36][R6.64+0x10], R10 ;  /* 0x0000100a06003986 */ /* 0x0001e2000c101524 */
[----:B------:R-:W-:Y:S05]  /*4e40*/  @!P2 BRA `(.L_x_138) ;  /* 0x000000000004a947 */ /* 0x000fea0003800000 */
[----:B------:R0:W5:Y:S02]  /*4e50*/  LDG.E.LTC128B.U16 R72, desc[UR36][R74.64+0x12] ;  /* 0x000012244a487981 */ /* 0x000164000c1e1520 */
.L_x_138:
[----:B------:R-:W-:Y:S05]  /*4e60*/  BSYNC B1 ;  /* 0x0000000000017941 */ /* 0x000fea0003800000 */
.L_x_137:
[----:B0----5:R-:W-:Y:S01]  /*4e70*/  IMAD.U32 R7, R72, 0x10000, RZ ;  /* 0x0001000048077824 */ /* 0x021fe200078e00ff */
        /* <DEDUP_REMOVED lines=11> */
.L_x_140:
[----:B------:R-:W-:Y:S05]  /*4f30*/  BSYNC B1 ;  /* 0x0000000000017941 */ /* 0x000fea0003800000 */
.L_x_139:
        /* <DEDUP_REMOVED lines=9> */
.L_x_142:
[----:B------:R-:W-:Y:S05]  /*4fd0*/  BSYNC B1 ;  /* 0x0000000000017941 */ /* 0x000fea0003800000 */
.L_x_141:
        /* <DEDUP_REMOVED lines=9> */
.L_x_144:
[----:B------:R-:W-:Y:S05]  /*5070*/  BSYNC B1 ;  /* 0x0000000000017941 */ /* 0x000fea0003800000 */
.L_x_143:
[----:B-----5:R-:W-:Y:S01]  /*5080*/  IMAD.U32 R7, R72, 0x10000, RZ ;  /* 0x0001000048077824 */ /* 0x020fe200078e00ff */
[----:B------:R-:W-:Y:S01]  /*5090*/  ISETP.GT.AND P2, PT, R0, 0x11, P0 ;  /* 0x000000110000780c */ /* 0x000fe20000744270 */
[----:B0-----:R-:W-:Y:S01]  /*50a0*/  @P3 IMAD.MOV.U32 R6, RZ, RZ, R76 ;  /* 0x000000ffff063224 */ /* 0x001fe200078e004c */
        /* <DEDUP_REMOVED lines=9> */
.L_x_146:
[----:B------:R-:W-:Y:S05]  /*5140*/  BSYNC B1 ;  /* 0x0000000000017941 */ /* 0x000fea0003800000 */
.L_x_145:
        /* <DEDUP_REMOVED lines=12> */
.L_x_148:
[----:B------:R-:W-:Y:S05]  /*5210*/  BSYNC B1 ;  /* 0x0000000000017941 */ /* 0x000fea0003800000 */
.L_x_147:
        /* <DEDUP_REMOVED lines=9> */
.L_x_150:
[----:B------:R-:W-:Y:S05]  /*52b0*/  BSYNC B1 ;  /* 0x0000000000017941 */ /* 0x000fea0003800000 */
.L_x_149:
        /* <DEDUP_REMOVED lines=9> */
.L_x_152:
[----:B------:R-:W-:Y:S05]  /*5350*/  BSYNC B1 ;  /* 0x0000000000017941 */ /* 0x000fea0003800000 */
.L_x_151:
        /* <DEDUP_REMOVED lines=12> */
.L_x_154:
[----:B------:R-:W-:Y:S05]  /*5420*/  BSYNC B1 ;  /* 0x0000000000017941 */ /* 0x000fea0003800000 */
.L_x_153:
        /* <DEDUP_REMOVED lines=12> */
.L_x_156:
[----:B------:R-:W-:Y:S05]  /*54f0*/  BSYNC B1 ;  /* 0x0000000000017941 */ /* 0x000fea0003800000 */
.L_x_155:
        /* <DEDUP_REMOVED lines=9> */
.L_x_158:
[----:B------:R-:W-:Y:S05]  /*5590*/  BSYNC B1 ;  /* 0x0000000000017941 */ /* 0x000fea0003800000 */
.L_x_157:
        /* <DEDUP_REMOVED lines=9> */
.L_x_160:
[----:B------:R-:W-:Y:S05]  /*5630*/  BSYNC B1 ;  /* 0x0000000000017941 */ /* 0x000fea0003800000 */
.L_x_159:
        /* <DEDUP_REMOVED lines=12> */
.L_x_162:
[----:B------:R-:W-:Y:S05]  /*5700*/  BSYNC B1 ;  /* 0x0000000000017941 */ /* 0x000fea0003800000 */
.L_x_161:
        /* <DEDUP_REMOVED lines=12> */
.L_x_164:
[----:B------:R-:W-:Y:S05]  /*57d0*/  BSYNC B1 ;  /* 0x0000000000017941 */ /* 0x000fea0003800000 */
.L_x_163:
        /* <DEDUP_REMOVED lines=9> */
.L_x_166:
[----:B------:R-:W-:Y:S05]  /*5870*/  BSYNC B1 ;  /* 0x0000000000017941 */ /* 0x000fea0003800000 */
.L_x_165:
        /* <DEDUP_REMOVED lines=9> */
.L_x_168:
[----:B------:R-:W-:Y:S05]  /*5910*/  BSYNC B1 ;  /* 0x0000000000017941 */ /* 0x000fea0003800000 */
.L_x_167:
        /* <DEDUP_REMOVED lines=12> */
.L_x_170:
[----:B------:R-:W-:Y:S05]  /*59e0*/  BSYNC B1 ;  /* 0x0000000000017941 */ /* 0x000fea0003800000 */
.L_x_169:
[----:B0----5:R-:W-:Y:S01]  /*59f0*/  SHF.L.U32 R7, R72, 0x10, RZ ;  /* 0x0000001048077819 */ /* 0x021fe200000006ff */
        /* <DEDUP_REMOVED lines=11> */
.L_x_172:
[----:B------:R-:W-:Y:S05]  /*5ab0*/  BSYNC B1 ;  /* 0x0000000000017941 */ /* 0x000fea0003800000 */
.L_x_171:
        /* <DEDUP_REMOVED lines=9> */
.L_x_174:
[----:B------:R-:W-:Y:S05]  /*5b50*/  BSYNC B1 ;  /* 0x0000000000017941 */ /* 0x000fea0003800000 */
.L_x_173:
        /* <DEDUP_REMOVED lines=9> */
.L_x_176:
[----:B------:R-:W-:Y:S05]  /*5bf0*/  BSYNC B1 ;  /* 0x0000000000017941 */ /* 0x000fea0003800000 */
.L_x_175:
        /* <DEDUP_REMOVED lines=12> */
.L_x_178:
[----:B------:R-:W-:Y:S05]  /*5cc0*/  BSYNC B1 ;  /* 0x0000000000017941 */ /* 0x000fea0003800000 */
.L_x_177:
        /* <DEDUP_REMOVED lines=12> */
.L_x_180:
[----:B------:R-:W-:Y:S05]  /*5d90*/  BSYNC B1 ;  /* 0x0000000000017941 */ /* 0x000fea0003800000 */
.L_x_179:
        /* <DEDUP_REMOVED lines=9> */
.L_x_182:
[----:B------:R-:W-:Y:S05]  /*5e30*/  BSYNC B1 ;  /* 0x0000000000017941 */ /* 0x000fea0003800000 */
.L_x_181:
        /* <DEDUP_REMOVED lines=9> */
.L_x_184:
[----:B------:R-:W-:Y:S05]  /*5ed0*/  BSYNC B1 ;  /* 0x0000000000017941 */ /* 0x000fea0003800000 */
.L_x_183:
        /* <DEDUP_REMOVED lines=12> */
.L_x_186:
[----:B------:R-:W-:Y:S05]  /*5fa0*/  BSYNC B1 ;  /* 0x0000000000017941 */ /* 0x000fea0003800000 */
.L_x_185:
        /* <DEDUP_REMOVED lines=12> */
.L_x_188:
[----:B------:R-:W-:Y:S05]  /*6070*/  BSYNC B1 ;  /* 0x0000000000017941 */ /* 0x000fea0003800000 */
.L_x_187:
        /* <DEDUP_REMOVED lines=9> */
.L_x_190:
[----:B------:R-:W-:Y:S05]  /*6110*/  BSYNC B1 ;  /* 0x0000000000017941 */ /* 0x000fea0003800000 */
.L_x_189:
        /* <DEDUP_REMOVED lines=9> */
.L_x_192:
[----:B------:R-:W-:Y:S05]  /*61b0*/  BSYNC B1 ;  /* 0x0000000000017941 */ /* 0x000fea0003800000 */
.L_x_191:
        /* <DEDUP_REMOVED lines=12> */
.L_x_194:
[----:B------:R-:W-:Y:S05]  /*6280*/  BSYNC B1 ;  /* 0x0000000000017941 */ /* 0x000fea0003800000 */
.L_x_193:
        /* <DEDUP_REMOVED lines=12> */
.L_x_196:
[----:B------:R-:W-:Y:S05]  /*6350*/  BSYNC B1 ;  /* 0x0000000000017941 */ /* 0x000fea0003800000 */
.L_x_195:
        /* <DEDUP_REMOVED lines=9> */
.L_x_198:
[----:B------:R-:W-:Y:S05]  /*63f0*/  BSYNC B1 ;  /* 0x0000000000017941 */ /* 0x000fea0003800000 */
.L_x_197:
        /* <DEDUP_REMOVED lines=9> */
.L_x_200:
[----:B------:R-:W-:Y:S05]  /*6490*/  BSYNC B1 ;  /* 0x0000000000017941 */ /* 0x000fea0003800000 */
.L_x_199:
        /* <DEDUP_REMOVED lines=12> */
.L_x_202:
[----:B------:R-:W-:Y:S05]  /*6560*/  BSYNC B1 ;  /* 0x0000000000017941 */ /* 0x000fea0003800000 */
.L_x_201:
[----:B0----5:R-:W-:Y:S01]  /*6570*/  IMAD.U32 R7, R72, 0x10000, RZ ;  /* 0x0001000048077824 */ /* 0x021fe200078e00ff */
[----:B------:R-:W-:Y:S01]  /*6580*/  ISETP.GT.AND P3, PT, R0, 0x48, P1 ;  /* 0x000000480000780c */ /* 0x000fe20000f64270 */
[----:B------:R-:W-:Y:S02]  /*6590*/  BSSY B1, `(.L_x_203) ;  /* 0x000000a000017945 */ /* 0x000fe40003800000 */
[----:B------:R-:W-:Y:S01]  /*65a0*/  FMUL R6, R7, R122 ;  /* 0x0000007a07067220 */ /* 0x000fe20000400000 */
[----:B------:R-:W-:-:S03]  /*65b0*/  @P2 IMAD.MOV.U32 R7, RZ, RZ, R77 ;  /* 0x000000ffff072224 */ /* 0x000fc600078e004d */
[----:B------:R-:W-:-:S05]  /*65c0*/  FFMA R6, R61, R120, R6 ;  /* 0x000000783d067223 */ /* 0x000fca0000000006 */
[----:B------:R-:W-:-:S04]  /*65d0*/  F2FP.BF16.F32.PACK_AB R6, RZ, R6 ;  /* 0x00000006ff06723e */ /* 0x000fc800000010ff */
[----:B------:R-:W-:Y:S02]  /*65e0*/  PRMT R10, R6, 0x7610, R10 ;  /* 0x00007610060a7816 */ /* 0x000fe4000000000a */
[----:B------:R-:W-:-:S05]  /*65f0*/  @P2 MOV R6, R76 ;  /* 0x0000004c00062202 */ /* 0x000fca0000000f00 */
[----:B------:R0:W-:Y:S01]  /*6600*/  @P2 STG.E.U16 desc[UR36][R6.64+0x92], R10 ;  /* 0x0000920a06002986 */ /* 0x0001e2000c101524 */
[----:B------:R-:W-:Y:S05]  /*6610*/  @!P3 BRA `(.L_x_204) ;  /* 0x000000000004b947 */ /* 0x000fea0003800000 */
[----:B------:R0:W5:Y:S02]  /*6620*/  LDG.E.LTC128B.U16 R72, desc[UR36][R8.64+0x90] ;  /* 0x0000902408487981 */ /* 0x000164000c1e1520 */
.L_x_204:
[----:B------:R-:W-:Y:S05]  /*6630*/  BSYNC B1 ;  /* 0x0000000000017941 */ /* 0x000fea0003800000 */
.L_x_203:
        /* <DEDUP_REMOVED lines=9> */
.L_x_206:
[----:B------:R-:W-:Y:S05]  /*66d0*/  BSYNC B1 ;  /* 0x0000000000017941 */ /* 0x000fea0003800000 */
.L_x_205:
        /* <DEDUP_REMOVED lines=9> */
.L_x_208:
[----:B------:R-:W-:Y:S05]  /*6770*/  BSYNC B1 ;  /* 0x0000000000017941 */ /* 0x000fea0003800000 */
.L_x_207:
        /* <DEDUP_REMOVED lines=12> */
.L_x_210:
[----:B------:R-:W-:Y:S05]  /*6840*/  BSYNC B1 ;  /* 0x0000000000017941 */ /* 0x000fea0003800000 */
.L_x_209:
        /* <DEDUP_REMOVED lines=12> */
.L_x_212:
[----:B------:R-:W-:Y:S05]  /*6910*/  BSYNC B1 ;  /* 0x0000000000017941 */ /* 0x000fea0003800000 */
.L_x_211:
        /* <DEDUP_REMOVED lines=9> */
.L_x_214:
[----:B------:R-:W-:Y:S05]  /*69b0*/  BSYNC B1 ;  /* 0x0000000000017941 */ /* 0x000fea0003800000 */
.L_x_213:
        /* <DEDUP_REMOVED lines=9> */
.L_x_216:
[----:B------:R-:W-:Y:S05]  /*6a50*/  BSYNC B1 ;  /* 0x0000000000017941 */ /* 0x000fea0003800000 */
.L_x_215:
        /* <DEDUP_REMOVED lines=12> */
.L_x_218:
[----:B------:R-:W-:Y:S05]  /*6b20*/  BSYNC B1 ;  /* 0x0000000000017941 */ /* 0x000fea0003800000 */
.L_x_217:
        /* <DEDUP_REMOVED lines=9> */
.L_x_220:
[----:B------:R-:W-:Y:S05]  /*6bc0*/  BSYNC B1 ;  /* 0x0000000000017941 */ /* 0x000fea0003800000 */
.L_x_219:
[----:B-----5:R-:W-:Y:S01]  /*6bd0*/  IMAD.U32 R7, R72, 0x10000, RZ ;  /* 0x0001000048077824 */ /* 0x020fe200078e00ff */
        /* <DEDUP_REMOVED lines=8> */
.L_x_222:
[----:B------:R-:W-:Y:S05]  /*6c60*/  BSYNC B1 ;  /* 0x0000000000017941 */ /* 0x000fea0003800000 */
.L_x_221:
[----:B------:R-:W-:Y:S05]  /*6c70*/  @!P1 BRA `(.L_x_223) ;  /* 0x0000001800fc9947 */ /* 0x000fea0003800000 */
[----:B0----5:R-:W-:-:S04]  /*6c80*/  IMAD.U32 R7, R72, 0x10000, RZ ;  /* 0x0001000048077824 */ /* 0x021fc800078e00ff */
[----:B------:R-:W-:-:S04]  /*6c90*/  FMUL R0, R7, R122 ;  /* 0x0000007a07007220 */ /* 0x000fc80000400000 */
[----:B------:R-:W-:-:S05]  /*6ca0*/  FFMA R0, R71, R120, R0 ;  /* 0x0000007847007223 */ /* 0x000fca0000000000 */
[----:B------:R-:W-:-:S05]  /*6cb0*/  F2FP.BF16.F32.PACK_AB R0, RZ, R0 ;  /* 0x00000000ff00723e */ /* 0x000fca00000010ff */
[----:B------:R0:W-:Y:S01]  /*6cc0*/  STG.E.U16 desc[UR36][R4.64+0xb2], R0 ;  /* 0x0000b20004007986 */ /* 0x0001e2000c101524 */
[----:B------:R-:W-:Y:S05]  /*6cd0*/  BRA `(.L_x_223) ;  /* 0x0000001800e47947 */ /* 0x000fea0003800000 */
.L_x_34:
[----:B------:R-:W-:Y:S01]  /*6ce0*/  ULDC.64 UR4, c[0x0][0x5c0] ;  /* 0x0001700000047ab9 */ /* 0x000fe20000000a00 */
[-C--:B------:R-:W-:Y:S01]  /*6cf0*/  FMUL R72, R72, R120.reuse ;  /* 0x0000007848487220 */ /* 0x080fe20000400000 */
[----:B------:R-:W-:Y:S01]  /*6d00*/  LEA R8, P2, R136, UR4, 0x1 ;  /* 0x0000000488087c11 */ /* 0x000fe2000f8408ff */
[----:B------:R-:W-:Y:S01]  /*6d10*/  FMUL R73, R73, R120 ;  /* 0x0000007849497220 */ /* 0x000fe20000400000 */
[----:B------:R-:W-:Y:S01]  /*6d20*/  ISETP.GT.AND P3, PT, R0, 0x1, P0 ;  /* 0x000000010000780c */ /* 0x000fe20000764270 */
[----:B------:R-:W-:Y:S01]  /*6d30*/  IMAD.SHL.U32 R7, R4, 0x10, RZ ;  /* 0x0000001004077824 */ /* 0x000fe200078e00ff */
[----:B------:R-:W-:Y:S01]  /*6d40*/  F2FP.BF16.F32.PACK_AB R72, RZ, R72 ;  /* 0x00000048ff48723e */ /* 0x000fe200000010ff */
[-C--:B------:R-:W-:Y:S01]  /*6d50*/  FMUL R74, R74, R120.reuse ;  /* 0x000000784a4a7220 */ /* 0x080fe20000400000 */
[----:B------:R-:W-:Y:S01]  /*6d60*/  LEA.HI.X R9, R136, UR5, R141, 0x1, P2 ;  /* 0x0000000588097c11 */ /* 0x000fe200090f0c8d */
[-C--:B------:R-:W-:Y:S01]  /*6d70*/  FMUL R75, R75, R120.reuse ;  /* 0x000000784b4b7220 */ /* 0x080fe20000400000 */
[----:B------:R-:W-:Y:S01]  /*6d80*/  ISETP.GT.AND P2, PT, R123, 0x8, PT ;  /* 0x000000087b00780c */ /* 0x000fe20003f44270 */
[-C--:B------:R-:W-:Y:S01]  /*6d90*/  FMUL R76, R76, R120.reuse ;  /* 0x000000784c4c7220 */ /* 0x080fe20000400000 */
[----:B------:R-:W-:Y:S01]  /*6da0*/  F2FP.BF16.F32.PACK_AB R73, RZ, R73 ;  /* 0x00000049ff49723e */ /* 0x000fe200000010ff */
[----:B------:R-:W-:Y:S01]  /*6db0*/  @P1 STG.E.U16 desc[UR36][R8.64], R72 ;  /* 0x0000004808001986 */ /* 0x000fe2000c101524 */
[----:B------:R-:W-:Y:S01]  /*6dc0*/  ISETP.GT.AND P1, PT, R0, RZ, P2 ;  /* 0x000000ff0000720c */ /* 0x000fe20001724270 */
[----:B------:R-:W-:Y:S01]  /*6dd0*/  FMUL R77, R77, R120 ;  /* 0x000000784d4d7220 */ /* 0x000fe20000400000 */
[----:B------:R-:W-:Y:S01]  /*6de0*/  SHF.L.U64.HI R6, R4, 0x4, R5 ;  /* 0x0000000404067819 */ /* 0x000fe20000010205 */
[----:B------:R-:W-:Y:S01]  /*6df0*/  @P3 STG.E.U16 desc[UR36][R8.64+0x2], R73 ;  /* 0x0000024908003986 */ /* 0x000fe2000c101524 */
[----:B------:R-:W-:Y:S01]  /*6e00*/  IADD3 R10, P4, R7, R8, RZ ;  /* 0x00000008070a7210 */ /* 0x000fe20007f9e0ff */
[----:B------:R-:W-:Y:S01]  /*6e10*/  FMUL R78, R78, R120 ;  /* 0x000000784e4e7220 */ /* 0x000fe20000400000 */
[----:B------:R-:W-:Y:S01]  /*6e20*/  F2FP.BF16.F32.PACK_AB R74, RZ, R74 ;  /* 0x0000004aff4a723e */ /* 0x000fe200000010ff */
[-C--:B------:R-:W-:Y:S01]  /*6e30*/  FMUL R79, R79, R120.reuse ;  /* 0x000000784f4f7220 */ /* 0x080fe20000400000 */
[----:B------:R-:W-:Y:S01]  /*6e40*/  ISETP.GT.AND P3, PT, R0, 0x1, P2 ;  /* 0x000000010000780c */ /* 0x000fe20001764270 */
[----:B------:R-:W-:Y:S01]  /*6e50*/  IMAD.X R11, R6, 0x1, R9, P4 ;  /* 0x00000001060b7824 */ /* 0x000fe200020e0609 */
[----:B------:R-:W-:Y:S01]  /*6e60*/  ISETP.GT.AND P5, PT, R0, 0x8, P0 ;  /* 0x000000080000780c */ /* 0x000fe200007a4270 */
[-C--:B------:R-:W-:Y:S01]  /*6e70*/  FMUL R80, R80, R120.reuse ;  /* 0x0000007850507220 */ /* 0x080fe20000400000 */
[C---:B------:R-:W-:Y:S01]  /*6e80*/  ISETP.GT.AND P4, PT, R0.reuse, 0x9, P0 ;  /* 0x000000090000780c */ /* 0x040fe20000784270 */
[-C--:B------:R-:W-:Y:S01]  /*6e90*/  FMUL R81, R81, R120.reuse ;  /* 0x0000007851517220 */ /* 0x080fe20000400000 */
[----:B------:R-:W-:Y:S01]  /*6ea0*/  @P1 STG.E.U16 desc[UR36][R10.64], R74 ;  /* 0x0000004a0a001986 */ /* 0x000fe2000c101524 */
[----:B------:R-:W-:Y:S01]  /*6eb0*/  ISETP.GT.AND P1, PT, R0, 0x8, P2 ;  /* 0x000000080000780c */ /* 0x000fe20001724270 */
[-C--:B------:R-:W-:Y:S01]  /*6ec0*/  FMUL R82, R82, R120.reuse ;  /* 0x0000007852527220 */ /* 0x080fe20000400000 */
[----:B------:R-:W-:Y:S01]  /*6ed0*/  F2FP.BF16.F32.PACK_AB R75, RZ, R75 ;  /* 0x0000004bff4b723e */ /* 0x000fe200000010ff */
[----:B------:R-:W-:Y:S01]  /*6ee0*/  FMUL R83, R83, R120 ;  /* 0x0000007853537220 */ /* 0x000fe20000400000 */
[----:B------:R-:W-:Y:S01]  /*6ef0*/  F2FP.BF16.F32.PACK_AB R76, RZ, R76 ;  /* 0x0000004cff4c723e */ /* 0x000fe200000010ff */
[----:B------:R-:W-:Y:S01]  /*6f00*/  FMUL R84, R84, R120 ;  /* 0x0000007854547220 */ /* 0x000fe20000400000 */
[----:B------:R-:W-:Y:S01]  /*6f10*/  F2FP.BF16.F32.PACK_AB R77, RZ, R77 ;  /* 0x0000004dff4d723e */ /* 0x000fe200000010ff */
[----:B------:R-:W-:Y:S01]  /*6f20*/  @P3 STG.E.U16 desc[UR36][R10.64+0x2], R75 ;  /* 0x0000024b0a003986 */ /* 0x000fe2000c101524 */
[----:B------:R-:W-:Y:S01]  /*6f30*/  F2FP.BF16.F32.PACK_AB R78, RZ, R78 ;  /* 0x0000004eff4e723e */ /* 0x000fe200000010ff */
[-C--:B------:R-:W-:Y:S01]  /*6f40*/  FMUL R85, R85, R120.reuse ;  /* 0x0000007855557220 */ /* 0x080fe20000400000 */
[C---:B------:R-:W-:Y:S01]  /*6f50*/  ISETP.GT.AND P3, PT, R0.reuse, 0x9, P2 ;  /* 0x000000090000780c */ /* 0x040fe20001764270 */
[----:B------:R-:W-:Y:S01]  /*6f60*/  @P5 STG.E.U16 desc[UR36][R8.64+0x10], R76 ;  /* 0x0000104c08005986 */ /* 0x000fe2000c101524 */
[----:B------:R-:W-:Y:S01]  /*6f70*/  ISETP.GT.AND P5, PT, R0, 0x10, P0 ;  /* 0x000000100000780c */ /* 0x000fe200007a4270 */
[-C--:B------:R-:W-:Y:S01]  /*6f80*/  FMUL R86, R86, R120.reuse ;  /* 0x0000007856567220 */ /* 0x080fe20000400000 */
[----:B------:R-:W-:Y:S01]  /*6f90*/  F2FP.BF16.F32.PACK_AB R79, RZ, R79 ;  /* 0x0000004fff4f723e */ /* 0x000fe200000010ff */
[----:B------:R-:W-:Y:S01]  /*6fa0*/  @P4 STG.E.U16 desc[UR36][R8.64+0x12], R77 ;  /* 0x0000124d08004986 */ /* 0x000fe2000c101524 */
[C---:B------:R-:W-:Y:S01]  /*6fb0*/  ISETP.GT.AND P4, PT, R0.reuse, 0x11, P0 ;  /* 0x000000110000780c */ /* 0x040fe20000784270 */
[----:B------:R-:W-:Y:S01]  /*6fc0*/  FMUL R87, R87, R120 ;  /* 0x0000007857577220 */ /* 0x000fe20000400000 */
[----:B------:R-:W-:Y:S01]  /*6fd0*/  F2FP.BF16.F32.PACK_AB R80, RZ, R80 ;  /* 0x00000050ff50723e */ /* 0x000fe200000010ff */
[----:B------:R-:W-:Y:S01]  /*6fe0*/  @P1 STG.E.U16 desc[UR36][R10.64+0x10], R78 ;  /* 0x0000104e0a001986 */ /* 0x000fe2000c101524 */
[----:B------:R-:W-:Y:S01]  /*6ff0*/  ISETP.GT.AND P1, PT, R0, 0x10, P2 ;  /* 0x000000100000780c */ /* 0x000fe20001724270 */
        /* <DEDUP_REMOVED lines=30> */
[-C--:B------:R-:W-:Y:S01]  /*71e0*/  FMUL R96, R96, R120.reuse ;  /* 0x0000007860607220 */ /* 0x080fe20000400000 */
[----:B------:R-:W-:Y:S01]  /*71f0*/  F2FP.BF16.F32.PACK_AB R89, RZ, R89 ;  /* 0x00000059ff59723e */ /* 0x000fe200000010ff */
[----:B------:R-:W-:Y:S01]  /*7200*/  @P1 STG.E.U16 desc[UR36][R10.64+0x30], R86 ;  /* 0x000030560a001986 */ /* 0x000fe2000c101524 */
[----:B------:R-:W-:Y:S01]  /*7210*/  ISETP.GT.AND P1, PT, R0, 0x20, P2 ;  /* 0x000000200000780c */ /* 0x000fe20001724270 */
[----:B------:R-:W-:Y:S01]  /*7220*/  FMUL R97, R97, R120 ;  /* 0x0000007861617220 */ /* 0x000fe20000400000 */
[----:B------:R-:W-:Y:S01]  /*7230*/  F2FP.BF16.F32.PACK_AB R90, RZ, R90 ;  /* 0x0000005aff5a723e */ /* 0x000fe200000010ff */
        /* <DEDUP_REMOVED lines=82> */
[----:B------:R-:W-:Y:S01]  /*7760*/  FMUL R25, R25, R120 ;  /* 0x0000007819197220 */ /* 0x000fe20000400000 */
[----:B------:R-:W-:Y:S01]  /*7770*/  F2FP.BF16.F32.PACK_AB R114, RZ, R114 ;  /* 0x00000072ff72723e */ /* 0x000fe200000010ff */
[-C--:B------:R-:W-:Y:S01]  /*7780*/  FMUL R26, R26, R120.reuse ;  /* 0x000000781a1a7220 */ /* 0x080fe20000400000 */
[----:B------:R-:W-:Y:S01]  /*7790*/  F2FP.BF16.F32.PACK_AB R115, RZ, R115 ;  /* 0x00000073ff73723e */ /* 0x000fe200000010ff */
        /* <DEDUP_REMOVED lines=35> */
[----:B------:R-:W-:Y:S01]  /*79d0*/  ISETP.GT.AND P2, PT, R0, 0x59, P2 ;  /* 0x000000590000780c */ /* 0x000fe20001744270 */
[-C--:B------:R-:W-:Y:S01]  /*79e0*/  FMUL R37, R37, R120.reuse ;  /* 0x0000007825257220 */ /* 0x080fe20000400000 */
[----:B------:R-:W-:Y:S01]  /*79f0*/  F2FP.BF16.F32.PACK_AB R29, RZ, R29 ;  /* 0x0000001dff1d723e */ /* 0x000fe200000010ff */
[----:B------:R-:W-:Y:S01]  /*7a00*/  FMUL R38, R38, R120 ;  /* 0x0000007826267220 */ /* 0x000fe20000400000 */
[----:B------:R-:W-:Y:S01]  /*7a10*/  F2FP.BF16.F32.PACK_AB R30, RZ, R30 ;  /* 0x0000001eff1e723e */ /* 0x000fe200000010ff */
[-C--:B------:R-:W-:Y:S01]  /*7a20*/  FMUL R39, R39, R120.reuse ;  /* 0x0000007827277220 */ /* 0x080fe20000400000 */
[----:B------:R-:W-:Y:S01]  /*7a30*/  F2FP.BF16.F32.PACK_AB R31, RZ, R31 ;  /* 0x0000001fff1f723e */ /* 0x000fe200000010ff */
[----:B------:R-:W-:Y:S01]  /*7a40*/  @P4 STG.E.U16 desc[UR36][R8.64+0xa2], R113 ;  /* 0x0000a27108004986 */ /* 0x000fe2000c101524 */
[----:B------:R-:W-:Y:S01]  /*7a50*/  ISETP.GT.AND P4, PT, R0, 0x58, P0 ;  /* 0x000000580000780c */ /* 0x000fe20000784270 */
[----:B------:R-:W-:Y:S01]  /*7a60*/  FMUL R40, R40, R120 ;  /* 0x0000007828287220 */ /* 0x000fe20000400000 */
[----:B------:R-:W-:Y:S01]  /*7a70*/  F2FP.BF16.F32.PACK_AB R32, RZ, R32 ;  /* 0x00000020ff20723e */ /* 0x000fe200000010ff */
[----:B------:R-:W-:Y:S01]  /*7a80*/  @P3 STG.E.U16 desc[UR36][R10.64+0xa0], R114 ;  /* 0x0000a0720a003986 */ /* 0x000fe2000c101524 */
[----:B------:R-:W-:Y:S01]  /*7a90*/  ISETP.GT.AND P3, PT, R0, 0x59, P0 ;  /* 0x000000590000780c */ /* 0x000fe20000764270 */
[-C--:B------:R-:W-:Y:S01]  /*7aa0*/  FMUL R41, R41, R120.reuse ;  /* 0x0000007829297220 */ /* 0x080fe20000400000 */
[C---:B------:R-:W-:Y:S01]  /*7ab0*/  ISETP.GT.AND P0, PT, R123.reuse, 0x88, PT ;  /* 0x000000887b00780c */ /* 0x040fe20003f04270 */
[----:B------:R-:W-:Y:S01]  /*7ac0*/  @P1 STG.E.U16 desc[UR36][R10.64+0xa2], R115 ;  /* 0x0000a2730a001986 */ /* 0x000fe2000c101524 */
[----:B------:R-:W-:Y:S01]  /*7ad0*/  ISETP.GT.AND P1, PT, R123, 0x80, PT ;  /* 0x000000807b00780c */ /* 0x000fe20003f24270 */
[-C--:B------:R-:W-:Y:S01]  /*7ae0*/  FMUL R42, R42, R120.reuse ;  /* 0x000000782a2a7220 */ /* 0x080fe20000400000 */
[----:B------:R-:W-:Y:S01]  /*7af0*/  F2FP.BF16.F32.PACK_AB R33, RZ, R33 ;  /* 0x00000021ff21723e */ /* 0x000fe200000010ff */
[----:B------:R-:W-:Y:S01]  /*7b00*/  FMUL R43, R43, R120 ;  /* 0x000000782b2b7220 */ /* 0x000fe20000400000 */
[----:B------:R-:W-:Y:S01]  /*7b10*/  F2FP.BF16.F32.PACK_AB R34, RZ, R34 ;  /* 0x00000022ff22723e */ /* 0x000fe200000010ff */
[----:B------:R-:W-:Y:S01]  /*7b20*/  @P4 STG.E.U16 desc[UR36][R8.64+0xb0], R116 ;  /* 0x0000b07408004986 */ /* 0x000fe2000c101524 */
[----:B------:R-:W-:Y:S01]  /*7b30*/  ISETP.GT.AND P4, PT, R0, RZ, P1 ;  /* 0x000000ff0000720c */ /* 0x000fe20000f84270 */
[-C--:B------:R-:W-:Y:S01]  /*7b40*/  FMUL R44, R44, R120.reuse ;  /* 0x000000782c2c7220 */ /* 0x080fe20000400000 */
[----:B------:R-:W-:Y:S01]  /*7b50*/  F2FP.BF16.F32.PACK_AB R35, RZ, R35 ;  /* 0x00000023ff23723e */ /* 0x000fe200000010ff */
[----:B------:R0:W-:Y:S01]  /*7b60*/  @P3 STG.E.U16 desc[UR36][R8.64+0xb2], R117 ;  /* 0x0000b27508003986 */ /* 0x0001e2000c101524 */
[----:B------:R-:W-:Y:S01]  /*7b70*/  ISETP.GT.AND P3, PT, R0, 0x1, P1 ;  /* 0x000000010000780c */ /* 0x000fe20000f64270 */
[----:B------:R-:W-:Y:S01]  /*7b80*/  FMUL R45, R45, R120 ;  /* 0x000000782d2d7220 */ /* 0x000fe20000400000 */
[----:B------:R-:W-:Y:S01]  /*7b90*/  F2FP.BF16.F32.PACK_AB R36, RZ, R36 ;  /* 0x00000024ff24723e */ /* 0x000fe200000010ff */
[----:B------:R-:W-:Y:S01]  /*7ba0*/  @P5 STG.E.U16 desc[UR36][R10.64+0xb0], R118 ;  /* 0x0000b0760a005986 */ /* 0x000fe2000c101524 */
[----:B------:R-:W-:Y:S01]  /*7bb0*/  F2FP.BF16.F32.PACK_AB R37, RZ, R37 ;  /* 0x00000025ff25723e */ /* 0x000fe200000010ff */
[----:B------:R-:W-:Y:S01]  /*7bc0*/  FMUL R46, R46, R120 ;  /* 0x000000782e2e7220 */ /* 0x000fe20000400000 */
[----:B------:R-:W-:Y:S01]  /*7bd0*/  F2FP.BF16.F32.PACK_AB R38, RZ, R38 ;  /* 0x00000026ff26723e */ /* 0x000fe200000010ff */
[----:B------:R-:W-:Y:S01]  /*7be0*/  @P2 STG.E.U16 desc[UR36][R10.64+0xb2], R119 ;  /* 0x0000b2770a002986 */ /* 0x000fe2000c101524 */
[----:B------:R-:W-:Y:S01]  /*7bf0*/  ISETP.GT.AND P2, PT, R0, RZ, P0 ;  /* 0x000000ff0000720c */ /* 0x000fe20000744270 */
[-C--:B------:R-:W-:Y:S01]  /*7c00*/  FMUL R47, R47, R120.reuse ;  /* 0x000000782f2f7220 */ /* 0x080fe20000400000 */
[----:B------:R-:W-:Y:S01]  /*7c10*/  F2FP.BF16.F32.PACK_AB R39, RZ, R39 ;  /* 0x00000027ff27723e */ /* 0x000fe200000010ff */
[----:B------:R-:W-:Y:S01]  /*7c20*/  FMUL R48, R48, R120 ;  /* 0x0000007830307220 */ /* 0x000fe20000400000 */
[----:B0-----:R-:W-:Y:S01]  /*7c30*/  LEA R8, P5, R4, R8, 0x8 ;  /* 0x0000000804087211 */ /* 0x001fe200078a40ff */
[----:B------:R-:W-:Y:S01]  /*7c40*/  FMUL R49, R49, R120 ;  /* 0x0000007831317220 */ /* 0x000fe20000400000 */
[----:B------:R-:W-:Y:S01]  /*7c50*/  F2FP.BF16.F32.PACK_AB R40, RZ, R40 ;  /* 0x00000028ff28723e */ /* 0x000fe200000010ff */
[-C--:B------:R-:W-:Y:S01]  /*7c60*/  FMUL R50, R50, R120.reuse ;  /* 0x0000007832327220 */ /* 0x080fe20000400000 */
[----:B------:R-:W-:Y:S01]  /*7c70*/  LEA.HI.X R9, R4, R9, R5, 0x8, P5 ;  /* 0x0000000904097211 */ /* 0x000fe200028f4405 */
[-C--:B------:R-:W-:Y:S01]  /*7c80*/  FMUL R51, R51, R120.reuse ;  /* 0x0000007833337220 */ /* 0x080fe20000400000 */
[----:B------:R-:W-:Y:S01]  /*7c90*/  ISETP.GT.AND P5, PT, R0, 0x1, P0 ;  /* 0x000000010000780c */ /* 0x000fe200007a4270 */
[-C--:B------:R-:W-:Y:S01]  /*7ca0*/  FMUL R52, R52, R120.reuse ;  /* 0x0000007834347220 */ /* 0x080fe20000400000 */
[----:B------:R-:W-:Y:S01]  /*7cb0*/  F2FP.BF16.F32.PACK_AB R41, RZ, R41 ;  /* 0x00000029ff29723e */ /* 0x000fe200000010ff */
[----:B------:R-:W-:Y:S01]  /*7cc0*/  @P4 STG.E.U16 desc[UR36][R8.64], R24 ;  /* 0x0000001808004986 */ /* 0x000fe2000c101524 */
[----:B------:R-:W-:Y:S01]  /*7cd0*/  ISETP.GT.AND P4, PT, R0, 0x8, P1 ;  /* 0x000000080000780c */ /* 0x000fe20000f84270 */
[----:B------:R-:W-:Y:S01]  /*7ce0*/  FMUL R53, R53, R120 ;  /* 0x0000007835357220 */ /* 0x000fe20000400000 */
[----:B------:R-:W-:Y:S01]  /*7cf0*/  F2FP.BF16.F32.PACK_AB R42, RZ, R42 ;  /* 0x0000002aff2a723e */ /* 0x000fe200000010ff */
[----:B------:R-:W-:Y:S01]  /*7d00*/  @P3 STG.E.U16 desc[UR36][R8.64+0x2], R25 ;  /* 0x0000021908003986 */ /* 0x000fe2000c101524 */
[----:B------:R-:W-:Y:S01]  /*7d10*/  IADD3 R4, P3, R7, R8, RZ ;  /* 0x0000000807047210 */ /* 0x000fe20007f7e0ff */
[-C--:B------:R-:W-:Y:S01]  /*7d20*/  FMUL R54, R54, R120.reuse ;  /* 0x0000007836367220 */ /* 0x080fe20000400000 */
[----:B------:R-:W-:Y:S01]  /*7d30*/  F2FP.BF16.F32.PACK_AB R43, RZ, R43 ;  /* 0x0000002bff2b723e */ /* 0x000fe200000010ff */
[----:B------:R-:W-:Y:S01]  /*7d40*/  FMUL R55, R55, R120 ;  /* 0x0000007837377220 */ /* 0x000fe20000400000 */
[----:B------:R-:W-:Y:S01]  /*7d50*/  F2FP.BF16.F32.PACK_AB R44, RZ, R44 ;  /* 0x0000002cff2c723e */ /* 0x000fe200000010ff */
[--C-:B------:R-:W-:Y:S01]  /*7d60*/  IMAD.X R5, R6, 0x1, R9.reuse, P3 ;  /* 0x0000000106057824 */ /* 0x100fe200018e0609 */
[----:B------:R-:W-:Y:S01]  /*7d70*/  ISETP.GT.AND P3, PT, R0, 0x9, P1 ;  /* 0x000000090000780c */ /* 0x000fe20000f64270 */
[-C--:B------:R-:W-:Y:S01]  /*7d80*/  FMUL R56, R56, R120.reuse ;  /* 0x0000007838387220 */ /* 0x080fe20000400000 */
[----:B------:R-:W-:Y:S01]  /*7d90*/  F2FP.BF16.F32.PACK_AB R45, RZ, R45 ;  /* 0x0000002dff2d723e */ /* 0x000fe200000010ff */
[--C-:B------:R-:W-:Y:S01]  /*7da0*/  @P4 IMAD.MOV.U32 R6, RZ, RZ, R8.reuse ;  /* 0x000000ffff064224 */ /* 0x100fe200078e0008 */
[----:B------:R-:W-:Y:S01]  /*7db0*/  @P2 STG.E.U16 desc[UR36][R4.64], R26 ;  /* 0x0000001a04002986 */ /* 0x000fe2000c101524 */
[--C-:B------:R-:W-:Y:S01]  /*7dc0*/  @P4 IMAD.MOV.U32 R7, RZ, RZ, R9.reuse ;  /* 0x000000ffff074224 */ /* 0x100fe200078e0009 */
[C---:B------:R-:W-:Y:S01]  /*7dd0*/  ISETP.GT.AND P2, PT, R0.reuse, 0x8, P0 ;  /* 0x000000080000780c */ /* 0x040fe20000744270 */
[-C--:B------:R-:W-:Y:S01]  /*7de0*/  FMUL R57, R57, R120.reuse ;  /* 0x0000007839397220 */ /* 0x080fe20000400000 */
[----:B------:R-:W-:Y:S01]  /*7df0*/  @P5 STG.E.U16 desc[UR36][R4.64+0x2], R27 ;  /* 0x0000021b04005986 */ /* 0x000fe2000c101524 */
[----:B------:R-:W-:Y:S01]  /*7e00*/  ISETP.GT.AND P5, PT, R0, 0x9, P0 ;  /* 0x000000090000780c */ /* 0x000fe200007a4270 */
[----:B------:R-:W-:Y:S01]  /*7e10*/  FMUL R58, R58, R120 ;  /* 0x000000783a3a7220 */ /* 0x000fe20000400000 */
[----:B------:R-:W-:Y:S01]  /*7e20*/  F2FP.BF16.F32.PACK_AB R46, RZ, R46 ;  /* 0x0000002eff2e723e */ /* 0x000fe200000010ff */
[----:B------:R0:W-:Y:S01]  /*7e30*/  @P4 STG.E.U16 desc[UR36][R6.64+0x10], R28 ;  /* 0x0000101c06004986 */ /* 0x0001e2000c101524 */
        /* <DEDUP_REMOVED lines=9> */
[----:B------:R-:W-:Y:S01]  /*7ed0*/  FMUL R63, R63, R120 ;  /* 0x000000783f3f7220 */ /* 0x000fe20000400000 */
[----:B------:R-:W-:Y:S01]  /*7ee0*/  F2FP.BF16.F32.PACK_AB R51, RZ, R51 ;  /* 0x00000033ff33723e */ /* 0x000fe200000010ff */
[--C-:B0-----:R-:W-:Y:S01]  /*7ef0*/  @P3 IMAD.MOV.U32 R6, RZ, RZ, R8.reuse ;  /* 0x000000ffff063224 */ /* 0x101fe200078e0008 */
[----:B------:R-:W-:Y:S01]  /*7f00*/  F2FP.BF16.F32.PACK_AB R52, RZ, R52 ;  /* 0x00000034ff34723e */ /* 0x000fe200000010ff */
[--C-:B------:R-:W-:Y:S01]  /*7f10*/  @P3 IMAD.MOV.U32 R7, RZ, RZ, R9.reuse ;  /* 0x000000ffff073224 */ /* 0x100fe200078e0009 */
[----:B------:R-:W-:Y:S01]  /*7f20*/  F2FP.BF16.F32.PACK_AB R53, RZ, R53 ;  /* 0x00000035ff35723e */ /* 0x000fe200000010ff */
[----:B------:R-:W-:Y:S01]  /*7f30*/  FMUL R64, R64, R120 ;  /* 0x0000007840407220 */ /* 0x000fe20000400000 */
[----:B------:R-:W-:Y:S01]  /*7f40*/  F2FP.BF16.F32.PACK_AB R54, RZ, R54 ;  /* 0x00000036ff36723e */ /* 0x000fe200000010ff */
[-C--:B------:R-:W-:Y:S01]  /*7f50*/  FMUL R65, R65, R120.reuse ;  /* 0x0000007841417220 */ /* 0x080fe20000400000 */
[----:B------:R0:W-:Y:S01]  /*7f60*/  @P3 STG.E.U16 desc[UR36][R6.64+0x12], R29 ;  /* 0x0000121d06003986 */ /* 0x0001e2000c101524 */
        /* <DEDUP_REMOVED lines=11> */
[----:B0-----:R-:W-:Y:S01]  /*8020*/  @P4 IMAD.MOV.U32 R6, RZ, RZ, R8 ;  /* 0x000000ffff064224 */ /* 0x001fe200078e0008 */
[----:B------:R-:W-:Y:S01]  /*8030*/  F2FP.BF16.F32.PACK_AB R58, RZ, R58 ;  /* 0x0000003aff3a723e */ /* 0x000fe200000010ff */
[----:B------:R-:W-:Y:S01]  /*8040*/  @P4 IMAD.MOV.U32 R7, RZ, RZ, R9 ;  /* 0x000000ffff074224 */ /* 0x000fe200078e0009 */
[----:B------:R-:W-:Y:S01]  /*8050*/  F2FP.BF16.F32.PACK_AB R59, RZ, R59 ;  /* 0x0000003bff3b723e */ /* 0x000fe200000010ff */
[----:B------:R-:W-:Y:S01]  /*8060*/  FMUL R69, R69, R120 ;  /* 0x0000007845457220 */ /* 0x000fe20000400000 */
[----:B------:R-:W-:Y:S01]  /*8070*/  F2FP.BF16.F32.PACK_AB R60, RZ, R60 ;  /* 0x0000003cff3c723e */ /* 0x000fe200000010ff */
[-C--:B------:R-:W-:Y:S01]  /*8080*/  FMUL R70, R70, R120.reuse ;  /* 0x0000007846467220 */ /* 0x080fe20000400000 */
[----:B------:R0:W-:Y:S01]  /*8090*/  @P4 STG.E.U16 desc[UR36][R6.64+0x20], R32 ;  /* 0x0000202006004986 */ /* 0x0001e2000c101524 */
[----:B------:R-:W-:Y:S01]  /*80a0*/  ISETP.GT.AND P4, PT, R0, 0x18, P1 ;  /* 0x000000180000780c */ /* 0x000fe20000f84270 */
[----:B------:R-:W-:Y:S01]  /*80b0*/  FMUL R71, R71, R120 ;  /* 0x0000007847477220 */ /* 0x000fe20000400000 */
[----:B------:R-:W-:-:S02]  /*80c0*/  F2FP.BF16.F32.PACK_AB R61, RZ, R61 ;  /* 0x0000003dff3d723e */ /* 0x000fc400000010ff */
[----:B------:R-:W-:Y:S02]  /*80d0*/  F2FP.BF16.F32.PACK_AB R62, RZ, R62 ;  /* 0x0000003eff3e723e */ /* 0x000fe400000010ff */
[----:B------:R-:W-:Y:S02]  /*80e0*/  F2FP.BF16.F32.PACK_AB R63, RZ, R63 ;  /* 0x0000003fff3f723e */ /* 0x000fe400000010ff */
[----:B------:R-:W-:Y:S02]  /*80f0*/  F2FP.BF16.F32.PACK_AB R64, RZ, R64 ;  /* 0x00000040ff40723e */ /* 0x000fe400000010ff */
[----:B------:R-:W-:Y:S01]  /*8100*/  F2FP.BF16.F32.PACK_AB R65, RZ, R65 ;  /* 0x00000041ff41723e */ /* 0x000fe200000010ff */
[----:B0-----:R-:W-:Y:S01]  /*8110*/  @P3 IMAD.MOV.U32 R6, RZ, RZ, R8 ;  /* 0x000000ffff063224 */ /* 0x001fe200078e0008 */
[----:B------:R-:W-:Y:S01]  /*8120*/  F2FP.BF16.F32.PACK_AB R66, RZ, R66 ;  /* 0x00000042ff42723e */ /* 0x000fe200000010ff */
[----:B------:R-:W-:Y:S01]  /*8130*/  @P3 IMAD.MOV.U32 R7, RZ, RZ, R9 ;  /* 0x000000ffff073224 */ /* 0x000fe200078e0009 */
[----:B------:R-:W-:-:S02]  /*8140*/  F2FP.BF16.F32.PACK_AB R67, RZ, R67 ;  /* 0x00000043ff43723e */ /* 0x000fc400000010ff */
[----:B------:R-:W-:Y:S02]  /*8150*/  F2FP.BF16.F32.PACK_AB R68, RZ, R68 ;  /* 0x00000044ff44723e */ /* 0x000fe400000010ff */
[----:B------:R0:W-:Y:S01]  /*8160*/  @P3 STG.E.U16 desc[UR36][R6.64+0x22], R33 ;  /* 0x0000222106003986 */ /* 0x0001e2000c101524 */
[C---:B------:R-:W-:Y:S02]  /*8170*/  ISETP.GT.AND P3, PT, R0.reuse, 0x19, P1 ;  /* 0x000000190000780c */ /* 0x040fe40000f64270 */
[----:B------:R-:W-:Y:S01]  /*8180*/  F2FP.BF16.F32.PACK_AB R69, RZ, R69 ;  /* 0x00000045ff45723e */ /* 0x000fe200000010ff */
[----:B------:R-:W-:Y:S01]  /*8190*/  @P2 STG.E.U16 desc[UR36][R4.64+0x20], R34 ;  /* 0x0000202204002986 */ /* 0x000fe2000c101524 */
[C---:B------:R-:W-:Y:S02]  /*81a0*/  ISETP.GT.AND P2, PT, R0.reuse, 0x18, P0 ;  /* 0x000000180000780c */ /* 0x040fe40000744270 */
[----:B------:R-:W-:Y:S01]  /*81b0*/  F2FP.BF16.F32.PACK_AB R70, RZ, R70 ;  /* 0x00000046ff46723e */ /* 0x000fe200000010ff */
[----:B------:R-:W-:Y:S01]  /*81c0*/  @P5 STG.E.U16 desc[UR36][R4.64+0x22], R35 ;  /* 0x0000222304005986 */ /* 0x000fe2000c101524 */
[----:B------:R-:W-:-:S02]  /*81d0*/  ISETP.GT.AND P5, PT, R0, 0x19, P0 ;  /* 0x000000190000780c */ /* 0x000fc400007a4270 */
[----:B------:R-:W-:Y:S01]  /*81e0*/  F2FP.BF16.F32.PACK_AB R71, RZ, R71 ;  /* 0x00000047ff47723e */ /* 0x000fe200000010ff */
[----:B0-----:R-:W-:Y:S02]  /*81f0*/  @P4 IMAD.MOV.U32 R6, RZ, RZ, R8 ;  /* 0x000000ffff064224 */ /* 0x001fe400078e0008 */
[----:B------:R-:W-:-:S05]  /*8200*/  @P4 IMAD.MOV.U32 R7, RZ, RZ, R9 ;  /* 0x000000ffff074224 */ /* 0x000fca00078e0009 */
[----:B------:R0:W-:Y:S01]  /*8210*/  @P4 STG.E.U16 desc[UR36][R6.64+0x30], R36 ;  /* 0x0000302406004986 */ /* 0x0001e2000c101524 */
[----:B------:R-:W-:Y:S01]  /*8220*/  ISETP.GT.AND P4, PT, R0, 0x20, P1 ;  /* 0x000000200000780c */ /* 0x000fe20000f84270 */
[----:B0-----:R-:W-:Y:S01]  /*8230*/  @P3 IMAD.MOV.U32 R6, RZ, RZ, R8 ;  /* 0x000000ffff063224 */ /* 0x001fe200078e0008 */
[----:B------:R-:W-:-:S05]  /*8240*/  @P3 MOV R7, R9 ;  /* 0x0000000900073202 */ /* 0x000fca0000000f00 */
[----:B------:R0:W-:Y:S01]  /*8250*/  @P3 STG.E.U16 desc[UR36][R6.64+0x32], R37 ;  /* 0x0000322506003986 */ /* 0x0001e2000c101524 */
[----:B------:R-:W-:-:S03]  /*8260*/  ISETP.GT.AND P3, PT, R0, 0x21, P1 ;  /* 0x000000210000780c */ /* 0x000fc60000f64270 */
[----:B------:R-:W-:Y:S01]  /*8270*/  @P2 STG.E.U16 desc[UR36][R4.64+0x30], R38 ;  /* 0x0000302604002986 */ /* 0x000fe2000c101524 */
[----:B------:R-:W-:-:S03]  /*8280*/  ISETP.GT.AND P2, PT, R0, 0x20, P0 ;  /* 0x000000200000780c */ /* 0x000fc60000744270 */
[----:B------:R-:W-:Y:S01]  /*8290*/  @P5 STG.E.U16 desc[UR36][R4.64+0x32], R39 ;  /* 0x0000322704005986 */ /* 0x000fe2000c101524 */
[----:B------:R-:W-:Y:S01]  /*82a0*/  ISETP.GT.AND P5, PT, R0, 0x21, P0 ;  /* 0x000000210000780c */ /* 0x000fe200007a4270 */
[----:B0-----:R-:W-:Y:S02]  /*82b0*/  @P4 IMAD.MOV.U32 R6, RZ, RZ, R8 ;  /* 0x000000ffff064224 */ /* 0x001fe400078e0008 */
[----:B------:R-:W-:-:S05]  /*82c0*/  @P4 IMAD.MOV.U32 R7, RZ, RZ, R9 ;  /* 0x000000ffff074224 */ /* 0x000fca00078e0009 */
[----:B------:R0:W-:Y:S01]  /*82d0*/  @P4 STG.E.U16 desc[UR36][R6.64+0x40], R40 ;  /* 0x0000402806004986 */ /* 0x0001e2000c101524 */
[----:B------:R-:W-:Y:S01]  /*82e0*/  ISETP.GT.AND P4, PT, R0, 0x28, P1 ;  /* 0x000000280000780c */ /* 0x000fe20000f84270 */
[----:B0-----:R-:W-:Y:S02]  /*82f0*/  @P3 IMAD.MOV.U32 R6, RZ, RZ, R8 ;  /* 0x000000ffff063224 */ /* 0x001fe400078e0008 */
[----:B------:R-:W-:-:S05]  /*8300*/  @P3 IMAD.MOV.U32 R7, RZ, RZ, R9 ;  /* 0x000000ffff073224 */ /* 0x000fca00078e0009 */
        /* <DEDUP_REMOVED lines=69> */
[C---:B------:R-:W-:Y:S02]  /*8760*/  ISETP.GT.AND P4, PT, R0.reuse, 0x51, P0 ;  /* 0x000000510000780c */ /* 0x040fe40000784270 */
[----:B------:R-:W-:Y:S01]  /*8770*/  ISETP.GT.AND P0, PT, R0, 0x59, P0 ;  /* 0x000000590000780c */ /* 0x000fe20000704270 */
[----:B0-----:R-:W-:Y:S02]  /*8780*/  @P3 IMAD.MOV.U32 R6, RZ, RZ, R8 ;  /* 0x000000ffff063224 */ /* 0x001fe400078e0008 */
[----:B------:R-:W-:-:S05]  /*8790*/  @P3 IMAD.MOV.U32 R7, RZ, RZ, R9 ;  /* 0x000000ffff073224 */ /* 0x000fca00078e0009 */
[----:B------:R0:W-:Y:S01]  /*87a0*/  @P3 STG.E.U16 desc[UR36][R6.64+0xa2], R65 ;  /* 0x0000a24106003986 */ /* 0x0001e2000c101524 */
[C---:B------:R-:W-:Y:S02]  /*87b0*/  ISETP.GT.AND P3, PT, R0.reuse, 0x58, P1 ;  /* 0x000000580000780c */ /* 0x040fe40000f64270 */
[----:B------:R-:W-:Y:S01]  /*87c0*/  ISETP.GT.AND P1, PT, R0, 0x59, P1 ;  /* 0x000000590000780c */ /* 0x000fe20000f24270 */
[----:B------:R-:W-:Y:S04]  /*87d0*/  @P2 STG.E.U16 desc[UR36][R4.64+0xa0], R66 ;  /* 0x0000a04204002986 */ /* 0x000fe8000c101524 */
[----:B------:R-:W-:Y:S06]  /*87e0*/  @P4 STG.E.U16 desc[UR36][R4.64+0xa2], R67 ;  /* 0x0000a24304004986 */ /* 0x000fec000c101524 */
[----:B0-----:R-:W-:-:S02]  /*87f0*/  @P3 IMAD.MOV.U32 R6, RZ, RZ, R8 ;  /* 0x000000ffff063224 */ /* 0x001fc400078e0008 */
[----:B------:R-:W-:-:S05]  /*8800*/  @P3 IMAD.MOV.U32 R7, RZ, RZ, R9 ;  /* 0x000000ffff073224 */ /* 0x000fca00078e0009 */
[----:B------:R0:W-:Y:S04]  /*8810*/  @P3 STG.E.U16 desc[UR36][R6.64+0xb0], R68 ;  /* 0x0000b04406003986 */ /* 0x0001e8000c101524 */
[----:B------:R1:W-:Y:S04]  /*8820*/  @P1 STG.E.U16 desc[UR36][R8.64+0xb2], R69 ;  /* 0x0000b24508001986 */ /* 0x0003e8000c101524 */
[----:B------:R1:W-:Y:S01]  /*8830*/  @P5 STG.E.U16 desc[UR36][R4.64+0xb0], R70 ;  /* 0x0000b04604005986 */ /* 0x0003e2000c101524 */
[----:B0-----:R-:W-:Y:S01]  /*8840*/  @P0 IMAD.MOV.U32 R6, RZ, RZ, R4 ;  /* 0x000000ffff060224 */ /* 0x001fe200078e0004 */
[----:B------:R-:W-:-:S05]  /*8850*/  @P0 MOV R7, R5 ;  /* 0x0000000500070202 */ /* 0x000fca0000000f00 */
[----:B------:R1:W-:Y:S02]  /*8860*/  @P0 STG.E.U16 desc[UR36][R6.64+0xb2], R71 ;  /* 0x0000b24706000986 */ /* 0x0003e4000c101524 */
.L_x_223:
[----:B------:R-:W-:Y:S05]  /*8870*/  BSYNC B0 ;  /* 0x0000000000007941 */ /* 0x000fea0003800000 */
.L_x_33:
[----:B------:R-:W-:Y:S01]  /*8880*/  ULDC UR4, c[0x0][0xc] ;  /* 0x0000030000047ab9 */ /* 0x000fe20000000800 */
[----:B------:R-:W-:Y:S01]  /*8890*/  ULDC UR5, c[0x0][0x10] ;  /* 0x0000040000057ab9 */ /* 0x000fe20000000800 */
[----:B01----:R-:W0:Y:S01]  /*88a0*/  LDC R5, c[0x0][0x14] ;  /* 0x00000500ff057b82 */ /* 0x003e220000000800 */
[----:B------:R-:W-:Y:S01]  /*88b0*/  UIMAD.WIDE.U32 UR4, UR4, UR5, URZ ;  /* 0x00000005040472a5 */ /* 0x000fe2000f8e003f */
[----:B------:R-:W-:Y:S01]  /*88c0*/  PRMT R0, RZ, 0x7610, R0 ;  /* 0x00007610ff007816 */ /* 0x000fe20000000000 */
[----:B------:R-:W-:Y:S02]  /*88d0*/  IMAD.MOV.U32 R123, RZ, RZ, -0x1 ;  /* 0xffffffffff7b7424 */ /* 0x000fe400078e00ff */
[----:B------:R-:W-:Y:S02]  /*88e0*/  IMAD.MOV.U32 R121, RZ, RZ, -0x1 ;  /* 0xffffffffff797424 */ /* 0x000fe400078e00ff */
[----:B0-----:R-:W-:-:S04]  /*88f0*/  IMAD.WIDE.U32 R16, R5, UR4, R16 ;  /* 0x0000000405107c25 */ /* 0x001fc8000f8e0010 */
[----:B------:R-:W-:Y:S01]  /*8900*/  IMAD R5, R5, UR5, RZ ;  /* 0x0000000505057c24 */ /* 0x000fe2000f8e02ff */
[----:B------:R-:W-:Y:S02]  /*8910*/  ULDC.64 UR4, c[0x0][0x650] ;  /* 0x0001940000047ab9 */ /* 0x000fe40000000a00 */
[----:B------:R-:W-:Y:S01]  /*8920*/  ISETP.GE.U32.AND P0, PT, R16, UR4, PT ;  /* 0x0000000410007c0c */ /* 0x000fe2000bf06070 */
[----:B------:R-:W-:-:S05]  /*8930*/  IMAD.IADD R17, R17, 0x1, R5 ;  /* 0x0000000111117824 */ /* 0x000fca00078e0205 */
[----:B------:R-:W-:-:S13]  /*8940*/  ISETP.GE.U32.AND.EX P0, PT, R17, UR5, PT, P0 ;  /* 0x0000000511007c0c */ /* 0x000fda000bf06100 */
[----:B------:R-:W-:Y:S05]  /*8950*/  @P0 BRA `(.L_x_224) ;  /* 0x0000000400640947 */ /* 0x000fea0003800000 */
[----:B------:R-:W0:Y:S01]  /*8960*/  S2R R12, SR_CTAID.X ;  /* 0x00000000000c7919 */ /* 0x000e220000002500 */
[----:B------:R-:W1:Y:S01]  /*8970*/  LDC.64 R10, c[0x0][0x628] ;  /* 0x00018a00ff0a7b82 */ /* 0x000e620000000a00 */
[----:B------:R-:W-:Y:S01]  /*8980*/  ULDC UR4, c[0x0][0x150] ;  /* 0x0000540000047ab9 */ /* 0x000fe20000000800 */
[----:B------:R-:W-:Y:S01]  /*8990*/  IMAD.MOV.U32 R8, RZ, RZ, R16 ;  /* 0x000000ffff087224 */ /* 0x000fe200078e0010 */
[----:B------:R-:W0:Y:S01]  /*89a0*/  S2R R24, SR_CTAID.Y ;  /* 0x0000000000187919 */ /* 0x000e220000002600 */
[----:B------:R-:W-:-:S04]  /*89b0*/  IMAD.MOV.U32 R9, RZ, RZ, R17 ;  /* 0x000000ffff097224 */ /* 0x000fc800078e0011 */
[----:B------:R-:W2:Y:S08]  /*89c0*/  LDC R21, c[0x0][0x144] ;  /* 0x00005100ff157b82 */ /* 0x000eb00000000800 */
[----:B------:R-:W2:Y:S08]  /*89d0*/  LDC R0, c[0x0][0x630] ;  /* 0x00018c00ff007b82 */ /* 0x000eb00000000800 */
[----:B------:R-:W2:Y:S01]  /*89e0*/  LDC.64 R14, c[0x0][0x620] ;  /* 0x00018800ff0e7b82 */ /* 0x000ea20000000a00 */
[----:B-1----:R-:W-:-:S04]  /*89f0*/  ISETP.NE.U32.AND P0, PT, R10, RZ, PT ;  /* 0x000000ff0a00720c */ /* 0x002fc80003f05070 */
[----:B------:R-:W-:Y:S02]  /*8a00*/  ISETP.NE.AND.EX P0, PT, R11, RZ, PT, P0 ;  /* 0x000000ff0b00720c */ /* 0x000fe40003f05300 */
[----:B0-----:R-:W-:-:S05]  /*8a10*/  I2FP.F32.U32 R3, R12 ;  /* 0x0000000c00037245 */ /* 0x001fca0000201000 */
[----:B------:R-:W-:-:S04]  /*8a20*/  FMUL R3, R3, UR4 ;  /* 0x0000000403037c20 */ /* 0x000fc80008400000 */
[----:B------:R0:W1:Y:S02]  /*8a30*/  F2I.U32.TRUNC.NTZ R20, R3 ;  /* 0x0000000300147305 */ /* 0x000064000020f000 */
[----:B------:R-:W-:Y:S05]  /*8a40*/  @!P0 BRA `(.L_x_225) ;  /* 0x0000000000288947 */ /* 0x000fea0003800000 */
[----:B0-----:R-:W0:Y:S02]  /*8a50*/  LDC R3, c[0x0][0x634] ;  /* 0x00018d00ff037b82 */ /* 0x001e240000000800 */
        /* <DEDUP_REMOVED lines=9> */
.L_x_225:
[----:B------:R-:W3:Y:S01]  /*8af0*/  LDC.64 R30, c[0x0][0x640] ;  /* 0x00019000ff1e7b82 */ /* 0x000ee20000000a00 */
[-CC-:B--2---:R-:W-:Y:S01]  /*8b00*/  SHF.R.U64 R121, R8, R0.reuse, R9.reuse ;  /* 0x0000000008797219 */ /* 0x184fe20000001209 */
[----:B-1----:R-:W-:Y:S01]  /*8b10*/  IMAD.MOV R20, RZ, RZ, -R20 ;  /* 0x000000ffff147224 */ /* 0x002fe200078e0a14 */
[----:B------:R-:W-:Y:S01]  /*8b20*/  SHF.R.U32.HI R0, RZ, R0, R9 ;  /* 0x00000000ff007219 */ /* 0x000fe20000011609 */
[----:B------:R-:W-:Y:S01]  /*8b30*/  ULDC UR4, c[0x0][0x154] ;  /* 0x0000550000047ab9 */ /* 0x000fe20000000800 */
[----:B0-----:R-:W-:Y:S01]  /*8b40*/  IADD3 R3, P0, RZ, -R121, RZ ;  /* 0x80000079ff037210 */ /* 0x001fe20007f1e0ff */
[----:B------:R-:W-:Y:S02]  /*8b50*/  IMAD R26, R21, R20, R12 ;  /* 0x00000014151a7224 */ /* 0x000fe400078e020c */
[----:B------:R-:W0:Y:S01]  /*8b60*/  LDC R6, c[0x0][0x618] ;  /* 0x00018600ff067b82 */ /* 0x000e220000000800 */
[----:B------:R-:W-:Y:S02]  /*8b70*/  IMAD.MOV.U32 R7, RZ, RZ, 0x1 ;  /* 0x00000001ff077424 */ /* 0x000fe400078e00ff */
[----:B------:R-:W-:-:S04]  /*8b80*/  IMAD.X R5, RZ, RZ, ~R0, P0 ;  /* 0x000000ffff057224 */ /* 0x000fc800000e0e00 */
[-C--:B------:R-:W-:Y:S01]  /*8b90*/  IMAD R0, R5, R14.reuse, RZ ;  /* 0x0000000e05007224 */ /* 0x080fe200078e02ff */
[----:B------:R-:W1:Y:S01]  /*8ba0*/  LDC R8, c[0x0][0x608] ;  /* 0x00018200ff087b82 */ /* 0x000e620000000800 */
[----:B------:R-:W-:-:S04]  /*8bb0*/  IMAD.WIDE.U32 R4, R3, R14, R16 ;  /* 0x0000000e03047225 */ /* 0x000fc800078e0010 */
[----:B------:R-:W-:Y:S01]  /*8bc0*/  IMAD R3, R3, R15, R0 ;  /* 0x0000000f03037224 */ /* 0x000fe200078e0200 */
[----:B------:R-:W-:Y:S02]  /*8bd0*/  I2FP.F32.U32 R0, R24 ;  /* 0x0000001800007245 */ /* 0x000fe40000201000 */
[----:B------:R-:W2:Y:S01]  /*8be0*/  LDC R28, c[0x0][0x658] ;  /* 0x00019600ff1c7b82 */ /* 0x000ea20000000800 */
[----:B------:R-:W-:Y:S01]  /*8bf0*/  IMAD.IADD R3, R5, 0x1, R3 ;  /* 0x0000000105037824 */ /* 0x000fe200078e0203 */
[----:B---3--:R-:W-:Y:S01]  /*8c00*/  ISETP.NE.U32.AND P0, PT, R30, RZ, PT ;  /* 0x000000ff1e00720c */ /* 0x008fe20003f05070 */
[----:B------:R-:W-:Y:S01]  /*8c10*/  FMUL R0, R0, UR4 ;  /* 0x0000000400007c20 */ /* 0x000fe20008400000 */
[----:B------:R-:W-:Y:S02]  /*8c20*/  IMAD.MOV.U32 R5, RZ, RZ, -0x1 ;  /* 0xffffffffff057424 */ /* 0x000fe400078e00ff */
[----:B------:R-:W-:Y:S01]  /*8c30*/  ISETP.NE.AND.EX P0, PT, R31, RZ, PT, P0 ;  /* 0x000000ff1f00720c */ /* 0x000fe20003f05300 */
[----:B------:R3:W2:Y:S01]  /*8c40*/  F2I.U32.TRUNC.NTZ R14, R0 ;  /* 0x00000000000e7305 */ /* 0x0006a2000020f000 */
[----:B------:R-:W3:Y:S01]  /*8c50*/  LDC R15, c[0x0][0x148] ;  /* 0x00005200ff0f7b82 */ /* 0x000ee20000000800 */
[----:B0-----:R-:W-:-:S02]  /*8c60*/  SHF.R.U64 R12, R4, R6, R3 ;  /* 0x00000006040c7219 */ /* 0x001fc40000001203 */
[----:B------:R-:W-:-:S05]  /*8c70*/  SHF.R.U32.HI R3, RZ, R6, R3 ;  /* 0x00000006ff037219 */ /* 0x000fca0000011603 */
[----:B------:R-:W0:Y:S01]  /*8c80*/  LDC R20, c[0x0][0x600] ;  /* 0x00018000ff147b82 */ /* 0x000e220000000800 */
[-CC-:B-1----:R-:W-:Y:S02]  /*8c90*/  SHF.R.U64 R10, R12, R8.reuse, R3.reuse ;  /* 0x000000080c0a7219 */ /* 0x182fe40000001203 */
[----:B------:R-:W-:-:S05]  /*8ca0*/  SHF.R.U32.HI R3, RZ, R8, R3 ;  /* 0x00000008ff037219 */ /* 0x000fca0000011603 */
[----:B------:R-:W1:Y:S01]  /*8cb0*/  LDC R25, c[0x0][0x648] ;  /* 0x00019200ff197b82 */ /* 0x000e620000000800 */
[-C--:B--2---:R-:W-:Y:S02]  /*8cc0*/  SHF.L.U32 R4, R5, R28.reuse, RZ ;  /* 0x0000001c05047219 */ /* 0x084fe400000006ff */
[-CC-:B------:R-:W-:Y:S02]  /*8cd0*/  SHF.R.U64 R13, R10, R28.reuse, R3.reuse ;  /* 0x0000001c0a0d7219 */ /* 0x180fe40000001203 */
[----:B------:R-:W-:Y:S02]  /*8ce0*/  SHF.R.U32.HI R5, RZ, R28, R3 ;  /* 0x0000001cff057219 */ /* 0x000fe40000011603 */
[----:B------:R-:W-:Y:S01]  /*8cf0*/  LOP3.LUT R21, RZ, R4, RZ, 0x33, !PT ;  /* 0x00000004ff157212 */ /* 0x000fe200078e33ff */
[----:B------:R-:W2:Y:S01]  /*8d00*/  LDC R27, c[0x0][0x638] ;  /* 0x00018e00ff1b7b82 */ /* 0x000ea20000000800 */
[----:B------:R-:W-:Y:S01]  /*8d10*/  SHF.L.U32 R28, R7, R28, RZ ;  /* 0x0000001c071c7219 */ /* 0x000fe200000006ff */
[----:B------:R-:W-:-:S06]  /*8d20*/  IMAD.MOV.U32 R4, RZ, RZ, R13 ;  /* 0x000000ffff047224 */ /* 0x000fcc00078e000d */
[----:B------:R-:W0:Y:S01]  /*8d30*/  LDC R29, c[0x0][0x610] ;  /* 0x00018400ff1d7b82 */ /* 0x000e220000000800 */
[----:B------:R-:W-:Y:S05]  /*8d40*/  @!P0 BRA `(.L_x_226) ;  /* 0x0000000000288947 */ /* 0x000fea0003800000 */
[----:B---3--:R-:W3:Y:S02]  /*8d50*/  LDC R0, c[0x0][0x64c] ;  /* 0x00019300ff007b82 */ /* 0x008ee40000000800 */
[----:B---3--:R-:W-:-:S05]  /*8d60*/  IADD3 R3, P0, R13, R0, RZ ;  /* 0x000000000d037210 */ /* 0x008fca0007f1e0ff */
        /* <DEDUP_REMOVED lines=8> */
.L_x_226:
[----:B------:R-:W-:Y:S01]  /*8df0*/  ISETP.NE.AND P0, PT, R2, 0x1, PT ;  /* 0x000000010200780c */ /* 0x000fe20003f05270 */
[----:B------:R-:W-:Y:S01]  /*8e00*/  IMAD.MOV R14, RZ, RZ, -R14 ;  /* 0x000000ffff0e7224 */ /* 0x000fe200078e0a0e */
[----:B-1-3--:R-:W-:Y:S01]  /*8e10*/  SHF.R.U64 R0, R4, R25, R5 ;  /* 0x0000001904007219 */ /* 0x00afe20000001205 */
[----:B0-----:R-:W-:Y:S01]  /*8e20*/  VIADD R5, R20, 0xffffffff ;  /* 0xffffffff14057836 */ /* 0x001fe20000000000 */
[----:B------:R-:W-:Y:S01]  /*8e30*/  LOP3.LUT R3, R10, R21, RZ, 0xc0, !PT ;  /* 0x000000150a037212 */ /* 0x000fe200078ec0ff */
[----:B------:R-:W-:Y:S02]  /*8e40*/  IMAD.MOV.U32 R6, RZ, RZ, 0x1 ;  /* 0x00000001ff067424 */ /* 0x000fe400078e00ff */
[----:B------:R-:W-:Y:S01]  /*8e50*/  IMAD.MOV R4, RZ, RZ, -R0 ;  /* 0x000000ffff047224 */ /* 0x000fe200078e0a00 */
[----:B------:R-:W-:Y:S01]  /*8e60*/  LOP3.LUT R5, R12, R5, RZ, 0xc0, !PT ;  /* 0x000000050c057212 */ /* 0x000fe200078ec0ff */
[----:B------:R-:W-:Y:S02]  /*8e70*/  IMAD R3, R28, R0, R3 ;  /* 0x000000001c037224 */ /* 0x000fe400078e0203 */
[----:B--2---:R-:W-:-:S02]  /*8e80*/  IMAD R0, R4, R27, R13 ;  /* 0x0000001b04007224 */ /* 0x004fc400078e020d */
[----:B------:R-:W-:Y:S02]  /*8e90*/  @P0 IMAD R26, R15, R14, R24 ;  /* 0x0000000e0f1a0224 */ /* 0x000fe400078e0218 */
[----:B------:R-:W-:Y:S01]  /*8ea0*/  IMAD R4, R0, R20, R5 ;  /* 0x0000001400047224 */ /* 0x000fe200078e0205 */
[----:B------:R-:W-:Y:S01]  /*8eb0*/  PRMT R0, R6, 0x7610, R0 ;  /* 0x0000761006007816 */ /* 0x000fe20000000000 */
[----:B------:R-:W-:-:S05]  /*8ec0*/  IMAD R3, R3, R29, R26 ;  /* 0x0000001d03037224 */ /* 0x000fca00078e021a */
[----:B------:R-:W-:Y:S02]  /*8ed0*/  SEL R123, R4, R3, !P0 ;  /* 0x00000003047b7207 */ /* 0x000fe40004000000 */
[----:B------:R-:W-:-:S07]  /*8ee0*/  SEL R3, R3, R4, !P0 ;  /* 0x0000000403037207 */ /* 0x000fce0004000000 */
.L_x_224:
[----:B------:R-:W-:Y:S01]  /*8ef0*/  LOP3.LUT P0, RZ, R0, 0xff, RZ, 0xc0, !PT ;  /* 0x000000ff00ff7812 */ /* 0x000fe2000780c0ff */
[----:B------:R-:W-:-:S12]  /*8f00*/  IMAD.MOV.U32 R126, RZ, RZ, R3 ;  /* 0x000000ffff7e7224 */ /* 0x000fd800078e0003 */
[----:B------:R-:W-:Y:S05]  /*8f10*/  @P0 BRA `(.L_x_227) ;  /* 0xffffff8400400947 */ /* 0x000fea000383ffff */
[----:B------:R-:W-:Y:S05]  /*8f20*/  EXIT ;  /* 0x000000000000794d */ /* 0x000fea0003800000 */
.L_x_8:
[----:B0-----:R-:W-:Y:S01]  /*8f30*/  ULDC.64 UR4, c[0x0][0x650] ;  /* 0x0001940000047ab9 */ /* 0x001fe20000000a00 */
        /* <DEDUP_REMOVED lines=25> */
.L_x_229:
[----:B------:R-:W0:Y:S01]  /*90d0*/  LDC.64 R28, c[0x0][0x640] ;  /* 0x00019000ff1c7b82 */ /* 0x000e220000000a00 */
[-CC-:B------:R-:W-:Y:S01]  /*90e0*/  SHF.R.U64 R22, R12, R6.reuse, R13.reuse ;  /* 0x000000060c167219 */ /* 0x180fe2000000120d */
[----:B------:R-:W-:Y:S01]  /*90f0*/  IMAD.MOV.U32 R30, RZ, RZ, 0x1 ;  /* 0x00000001ff1e7424 */ /* 0x000fe200078e00ff */
[----:B------:R-:W-:Y:S02]  /*9100*/  SHF.R.U32.HI R6, RZ, R6, R13 ;  /* 0x00000006ff067219 */ /* 0x000fe4000001160d */
        /* <DEDUP_REMOVED lines=8> */
[----:B0-----:R-:W-:Y:S02]  /*9190*/  ISETP.NE.U32.AND P0, PT, R28, RZ, PT ;  /* 0x000000ff1c00720c */ /* 0x001fe40003f05070 */
[----:B------:R-:W-:Y:S02]  /*91a0*/  IADD3 R9, R9, R11, RZ ;  /* 0x0000000b09097210 */ /* 0x000fe40007ffe0ff */
[----:B------:R-:W-:-:S03]  /*91b0*/  ISETP.NE.AND.EX P0, PT, R29, RZ, PT, P0 ;  /* 0x000000ff1d00720c */ /* 0x000fc60003f05300 */
[----:B------:R-:W0:Y:S01]  /*91c0*/  LDC R20, c[0x0][0x600] ;  /* 0x00018000ff147b82 */ /* 0x000e220000000800 */
[-CC-:B-1----:R-:W-:Y:S01]  /*91d0*/  SHF.R.U64 R14, R8, R10.reuse, R9.reuse ;  /* 0x0000000a080e7219 */ /* 0x182fe20000001209 */
[----:B------:R-:W-:Y:S01]  /*91e0*/  IMAD.MOV.U32 R8, RZ, RZ, -0x1 ;  /* 0xffffffffff087424 */ /* 0x000fe200078e00ff */
[----:B------:R-:W-:-:S05]  /*91f0*/  SHF.R.U32.HI R9, RZ, R10, R9 ;  /* 0x0000000aff097219 */ /* 0x000fca0000011609 */
[----:B------:R-:W1:Y:S01]  /*9200*/  LDC R24, c[0x0][0x648] ;  /* 0x00019200ff187b82 */ /* 0x000e620000000800 */
[-CC-:B--2---:R-:W-:Y:S02]  /*9210*/  SHF.R.U64 R23, R14, R12.reuse, R9.reuse ;  /* 0x0000000c0e177219 */ /* 0x184fe40000001209 */
[----:B------:R-:W-:-:S05]  /*9220*/  SHF.R.U32.HI R6, RZ, R12, R9 ;  /* 0x0000000cff067219 */ /* 0x000fca0000011609 */
[----:B------:R-:W2:Y:S01]  /*9230*/  LDC R26, c[0x0][0x638] ;  /* 0x00018e00ff1a7b82 */ /* 0x000ea20000000800 */
[-C--:B---3--:R-:W-:Y:S02]  /*9240*/  SHF.L.U32 R8, R8, R27.reuse, RZ ;  /* 0x0000001b08087219 */ /* 0x088fe400000006ff */
[-CC-:B------:R-:W-:Y:S02]  /*9250*/  SHF.R.U64 R25, R23, R27.reuse, R6.reuse ;  /* 0x0000001b17197219 */ /* 0x180fe40000001206 */
[----:B------:R-:W-:Y:S02]  /*9260*/  LOP3.LUT R32, RZ, R8, RZ, 0x33, !PT ;  /* 0x00000008ff207212 */ /* 0x000fe400078e33ff */
[----:B------:R-:W-:Y:S01]  /*9270*/  SHF.R.U32.HI R9, RZ, R27, R6 ;  /* 0x0000001bff097219 */ /* 0x000fe20000011606 */
[----:B------:R-:W3:Y:S01]  /*9280*/  LDC R31, c[0x0][0x610] ;  /* 0x00018400ff1f7b82 */ /* 0x000ee20000000800 */
[----:B------:R-:W-:Y:S01]  /*9290*/  IMAD.MOV.U32 R8, RZ, RZ, R25 ;  /* 0x000000ffff087224 */ /* 0x000fe200078e0019 */
[----:B------:R-:W-:Y:S06]  /*92a0*/  @!P0 BRA `(.L_x_230) ;  /* 0x0000000000288947 */ /* 0x000fec0003800000 */
        /* <DEDUP_REMOVED lines=10> */
.L_x_230:
[----:B------:R-:W-:Y:S02]  /*9350*/  ISETP.NE.AND P0, PT, R2, 0x1, PT ;  /* 0x000000010200780c */ /* 0x000fe40003f05270 */
[----:B-1----:R-:W-:Y:S01]  /*9360*/  SHF.R.U64 R6, R8, R24, R9 ;  /* 0x0000001808067219 */ /* 0x002fe20000001209 */
[----:B0-----:R-:W-:Y:S01]  /*9370*/  VIADD R9, R20, 0xffffffff ;  /* 0xffffffff14097836 */ /* 0x001fe20000000000 */
[----:B------:R-:W-:Y:S02]  /*9380*/  SHF.L.U32 R30, R30, R27, RZ ;  /* 0x0000001b1e1e7219 */ /* 0x000fe400000006ff */
[----:B------:R-:W-:Y:S01]  /*9390*/  LOP3.LUT R5, R23, R32, RZ, 0xc0, !PT ;  /* 0x0000002017057212 */ /* 0x000fe200078ec0ff */
[----:B------:R-:W-:-:S04]  /*93a0*/  IMAD.MOV R8, RZ, RZ, -R6 ;  /* 0x000000ffff087224 */ /* 0x000fc800078e0a06 */
[----:B------:R-:W-:Y:S01]  /*93b0*/  IMAD R6, R30, R6, R5 ;  /* 0x000000061e067224 */ /* 0x000fe200078e0205 */
[----:B------:R-:W-:Y:S01]  /*93c0*/  LOP3.LUT R5, R14, R9, RZ, 0xc0, !PT ;  /* 0x000000090e057212 */ /* 0x000fe200078ec0ff */
[----:B------:R-:W-:Y:S02]  /*93d0*/  @P0 IMAD R3, R7, R21, R4 ;  /* 0x0000001507030224 */ /* 0x000fe400078e0204 */
[----:B--2---:R-:W-:Y:S02]  /*93e0*/  IMAD R4, R8, R26, R25 ;  /* 0x0000001a08047224 */ /* 0x004fe400078e0219 */
[----:B---3--:R-:W-:Y:S02]  /*93f0*/  IMAD R3, R6, R31, R3 ;  /* 0x0000001f06037224 */ /* 0x008fe400078e0203 */
[----:B------:R-:W-:Y:S02]  /*9400*/  IMAD R4, R4, R20, R5 ;  /* 0x0000001404047224 */ /* 0x000fe400078e0205 */
[----:B------:R-:W-:-:S02]  /*9410*/  IMAD.MOV.U32 R8, RZ, RZ, 0x1 ;  /* 0x00000001ff087424 */ /* 0x000fc400078e00ff */
[----:B------:R-:W-:Y:S01]  /*9420*/  IMAD.MOV.U32 R6, RZ, RZ, R22 ;  /* 0x000000ffff067224 */ /* 0x000fe200078e0016 */
[----:B------:R-:W-:Y:S02]  /*9430*/  SEL R20, R4, R3, !P0 ;  /* 0x0000000304147207 */ /* 0x000fe40004000000 */
[----:B------:R-:W-:-:S07]  /*9440*/  SEL R13, R3, R4, !P0 ;  /* 0x00000004030d7207 */ /* 0x000fce0004000000 */
.L_x_228:
[----:B------:R-:W-:-:S08]  /*9450*/  NOP ;  /* 0x0000000000007918 */ /* 0x000fd00000000000 */
[----:B------:R-:W0:-:S00]  /*9460*/  USETMAXREG.DEALLOC.CTAPOOL 0x28 ;  /* 0x00000028000079c8 */ /* 0x000e0000080e0500 */
[----:B0-----:R-:W-:-:S13]  /*9470*/  ISETP.NE.AND P0, PT, R0, RZ, PT ;  /* 0x000000ff0000720c */ /* 0x001fda0003f05270 */
[----:B------:R-:W-:Y:S05]  /*9480*/  @P0 EXIT ;  /* 0x000000000000094d */ /* 0x000fea0003800000 */
[----:B------:R-:W-:Y:S01]  /*9490*/  LOP3.LUT P0, RZ, R8, 0xff, RZ, 0xc0, !PT ;  /* 0x000000ff08ff7812 */ /* 0x000fe2000780c0ff */
[----:B------:R-:W-:Y:S02]  /*94a0*/  IMAD.MOV.U32 R0, RZ, RZ, 0x1 ;  /* 0x00000001ff007424 */ /* 0x000fe400078e00ff */
[----:B------:R-:W-:-:S10]  /*94b0*/  IMAD.MOV.U32 R3, RZ, RZ, RZ ;  /* 0x000000ffff037224 */ /* 0x000fd400078e00ff */
[----:B------:R-:W-:Y:S05]  /*94c0*/  @!P0 BRA `(.L_x_231) ;  /* 0x0000000c003c8947 */ /* 0x000fea0003800000 */
[----:B------:R-:W0:Y:S01]  /*94d0*/  LDC R0, c[0x0][0x28c] ;  /* 0x0000a300ff007b82 */ /* 0x000e220000000800 */
[----:B------:R-:W1:Y:S01]  /*94e0*/  S2R R9, SR_CgaCtaId ;  /* 0x0000000000097919 */ /* 0x000e620000008800 */
[----:B------:R-:W-:Y:S01]  /*94f0*/  ULDC UR5, c[0x0][0x600] ;  /* 0x0001800000057ab9 */ /* 0x000fe20000000800 */
[----:B------:R-:W-:Y:S01]  /*9500*/  ULDC UR4, c[0x0][0xc] ;  /* 0x0000030000047ab9 */ /* 0x000fe20000000800 */
[----:B------:R-:W-:Y:S01]  /*9510*/  UIADD3 UR16, UR5, -0x1, URZ ;  /* 0xffffffff05107890 */ /* 0x000fe2000fffe03f */
[----:B------:R-:W-:Y:S01]  /*9520*/  BSSY B0, `(.L_x_231) ;  /* 0x00000c9000007945 */ /* 0x000fe20003800000 */
[----:B------:R-:W-:Y:S01]  /*9530*/  ULDC UR6, c[0x0][0x658] ;  /* 0x0001960000067ab9 */ /* 0x000fe20000000800 */
[----:B------:R-:W-:Y:S01]  /*9540*/  ULDC UR5, c[0x0][0x10] ;  /* 0x0000040000057ab9 */ /* 0x000fe20000000800 */
[----:B------:R-:W-:Y:S01]  /*9550*/  UMOV UR7, 0xffffffff ;  /* 0xffffffff00077882 */ /* 0x000fe20000000000 */
[----:B------:R-:W-:Y:S01]  /*9560*/  UMOV UR8, 0x1 ;  /* 0x0000000100087882 */ /* 0x000fe20000000000 */
[----:B------:R-:W-:Y:S01]  /*9570*/  UIMAD.WIDE.U32 UR4, UR4, UR5, URZ ;  /* 0x00000005040472a5 */ /* 0x000fe2000f8e003f */
[----:B------:R-:W-:Y:S01]  /*9580*/  IMAD.MOV.U32 R11, RZ, RZ, 0x1 ;  /* 0x00000001ff0b7424 */ /* 0x000fe200078e00ff */
[----:B------:R-:W-:Y:S01]  /*9590*/  USHF.L.U32 UR7, UR7, UR6, URZ ;  /* 0x0000000607077299 */ /* 0x000fe2000800063f */
[----:B------:R-:W-:Y:S01]  /*95a0*/  LOP3.LUT R8, R19, 0x2, RZ, 0xfc, !PT ;  /* 0x0000000213087812 */ /* 0x000fe200078efcff */
[----:B------:R-:W-:-:S02]  /*95b0*/  USHF.L.U32 UR18, UR8, UR6, URZ ;  /* 0x0000000608127299 */ /* 0x000fc4000800063f */
[----:B------:R-:W-:Y:S01]  /*95c0*/  ULOP3.LUT UR17, URZ, UR7, URZ, 0x33, !UPT ;  /* 0x000000073f117292 */ /* 0x000fe2000f8e333f */
[----:B------:R-:W-:Y:S01]  /*95d0*/  ULDC UR6, c[0x0][0x14] ;  /* 0x0000050000067ab9 */ /* 0x000fe20000000800 */
[----:B------:R-:W-:Y:S01]  /*95e0*/  ULDC.64 UR22, c[0x0][0x198] ;  /* 0x0000660000167ab9 */ /* 0x000fe20000000a00 */
[----:B------:R-:W-:Y:S02]  /*95f0*/  UIMAD.WIDE.U32 UR20, UR4, UR6, URZ ;  /* 0x00000006041472a5 */ /* 0x000fe4000f8e003f */
[----:B------:R-:W-:Y:S01]  /*9600*/  UIMAD UR13, UR5, UR6, URZ ;  /* 0x00000006050d72a4 */ /* 0x000fe2000f8e023f */
[----:B0-----:R-:W-:-:S03]  /*9610*/  VIADD R0, R0, 0xf ;  /* 0x0000000f00007836 */ /* 0x001fc60000000000 */
[----:B------:R-:W-:Y:S02]  /*9620*/  UIADD3 UR13, UR21, UR13, URZ ;  /* 0x0000000d150d7290 */ /* 0x000fe4000fffe03f */
[----:B------:R-:W-:-:S04]  /*9630*/  SHF.R.S32.HI R3, RZ, 0x1f, R0 ;  /* 0x0000001fff037819 */ /* 0x000fc80000011400 */
[----:B------:R-:W-:Y:S01]  /*9640*/  LEA.HI R3, R3, R0, RZ, 0x4 ;  /* 0x0000000003037211 */ /* 0x000fe200078f20ff */
[----:B------:R-:W-:Y:S01]  /*9650*/  IMAD.MOV.U32 R0, RZ, RZ, 0x1 ;  /* 0x00000001ff007424 */ /* 0x000fe200078e00ff */
[----:B-1----:R-:W-:Y:S02]  /*9660*/  LOP3.LUT R9, R9, 0x1, RZ, 0xc0, !PT ;  /* 0x0000000109097812 */ /* 0x002fe400078ec0ff */
[----:B------:R-:W-:Y:S01]  /*9670*/  SHF.R.S32.HI R10, RZ, 0x4, R3 ;  /* 0x00000004ff0a7819 */ /* 0x000fe20000011403 */
[----:B------:R-:W-:-:S04]  /*9680*/  IMAD.MOV.U32 R3, RZ, RZ, RZ ;  /* 0x000000ffff037224 */ /* 0x000fc800078e00ff */
[----:B------:R-:W-:-:S07]  /*9690*/  VIADD R12, R10, 0x1 ;  /* 0x000000010a0c7836 */ /* 0x000fce0000000000 */
.L_x_242:
[----:B------:R-:W-:-:S03]  /*96a0*/  UMOV UR4, 0xffffffff ;  /* 0xffffffff00047882 */ /* 0x000fc60000000000 */
[----:B------:R-:W-:Y:S05]  /*96b0*/  BRA.DIV UR4, `(.L_x_232) ;  /* 0x0000001604ec7947 */ /* 0x000fea000b800000 */
[----:B------:R-:W-:-:S13]  /*96c0*/  ELECT P6, URZ, PT ;  /* 0x00000000003f782f */ /* 0x000fda00038c0000 */
.L_x_269:
[----:B------:R-:W0:Y:S01]  /*96d0*/  LDC R4, c[0x0][0x28c] ;  /* 0x0000a300ff047b82 */ /* 0x000e220000000800 */
[----:B------:R-:W-:Y:S01]  /*96e0*/  BSSY B1, `(.L_x_233) ;  /* 0x000003a000017945 */ /* 0x000fe20003800000 */
[----:B0-----:R-:W-:-:S13]  /*96f0*/  ISETP.LT.OR P6, PT, R4, 0x1, !P6 ;  /* 0x000000010400780c */ /* 0x001fda00077c1670 */
[----:B------:R-:W-:Y:S05]  /*9700*/  @P6 BRA `(.L_x_234) ;  /* 0x0000000000dc6947 */ /* 0x000fea0003800000 */
[----:B------:R-:W-:Y:S02]  /*9710*/  IMAD R20, R20, 0x2, R9 ;  /* 0x0000000214147824 */ /* 0x000fe400078e0209 */
[----:B------:R-:W-:Y:S02]  /*9720*/  IMAD.SHL.U32 R21, R13, 0x100, RZ ;  /* 0x000001000d157824 */ /* 0x000fe400078e00ff */
[----:B------:R-:W-:Y:S02]  /*9730*/  IMAD.MOV.U32 R22, RZ, RZ, RZ ;  /* 0x000000ffff167224 */ /* 0x000fe400078e00ff */
[----:B------:R-:W-:Y:S02]  /*9740*/  IMAD.MOV.U32 R4, RZ, RZ, R12 ;  /* 0x000000ffff047224 */ /* 0x000fe400078e000c */
[----:B------:R-:W-:Y:S02]  /*9750*/  IMAD.MOV.U32 R5, RZ, RZ, R0 ;  /* 0x000000ffff057224 */ /* 0x000fe400078e0000 */
[----:B------:R-:W-:-:S02]  /*9760*/  IMAD.MOV.U32 R14, RZ, RZ, R3 ;  /* 0x000000ffff0e7224 */ /* 0x000fc400078e0003 */
[----:B------:R-:W-:-:S07]  /*9770*/  IMAD R15, R20, 0x30, RZ ;  /* 0x00000030140f7824 */ /* 0x000fce00078e02ff */
.L_x_237:
[----:B------:R-:W0:Y:S01]  /*9780*/  S2R R20, SR_CgaCtaId ;  /* 0x0000000000147919 */ /* 0x000e220000008800 */
[----:B------:R-:W-:Y:S02]  /*9790*/  MOV R7, 0x400 ;  /* 0x0000040000077802 */ /* 0x000fe40000000f00 */
[----:B------:R-:W-:-:S13]  /*97a0*/  LOP3.LUT P1, RZ, R18, 0x7f, RZ, 0xc0, !PT ;  /* 0x0000007f12ff7812 */ /* 0x000fda000782c0ff */
[----:B------:R-:W1:Y:S01]  /*97b0*/  @!P1 LDC R13, c[0x0][0x500] ;  /* 0x00014000ff0d9b82 */ /* 0x000e620000000800 */
[----:B0-----:R-:W-:Y:S02]  /*97c0*/  LEA R23, R20, R7, 0x18 ;  /* 0x0000000714177211 */ /* 0x001fe400078ec0ff */
[----:B------:R-:W-:-:S03]  /*97d0*/  SHF.L.U32 R7, R5, 0x1f, RZ ;  /* 0x0000001f05077819 */ /* 0x000fc600000006ff */
[----:B------:R-:W-:-:S04]  /*97e0*/  IMAD R20, R14, 0x8, R23 ;  /* 0x000000080e147824 */ /* 0x000fc800078e0217 */
[----:B------:R-:W0:Y:S02]  /*97f0*/  SYNCS.PHASECHK.TRANS64.TRYWAIT P0, [R20+URZ+0xa0], R7 ;  /* 0x0000a007140075a7 */ /* 0x000e24000800017f */
[----:B01----:R-:W-:Y:S05]  /*9800*/  @!P0 BRA `(.L_x_235) ;  /* 0x0000001400b88947 */ /* 0x003fea0003800000 */
.L_x_270:
[----:B0-----:R-:W-:Y:S01]  /*9810*/  PRMT R7, R8, 0x9910, RZ ;  /* 0x0000991008077816 */ /* 0x001fe200000000ff */
[----:B------:R0:W-:Y:S03]  /*9820*/  @!P1 SYNCS.ARRIVE.TRANS64 RZ, [R20+URZ], R13 ;  /* 0x0000000d14ff99a7 */ /* 0x0001e6000800003f */
[----:B------:R-:W-:-:S13]  /*9830*/  ISETP.NE.AND P0, PT, R7, 0x2, PT ;  /* 0x000000020700780c */ /* 0x000fda0003f05270 */
[----:B0-----:R-:W-:Y:S05]  /*9840*/  @P0 BRA `(.L_x_236) ;  /* 0x0000000000040947 */ /* 0x001fea0003800000 */
[----:B------:R-:W-:Y:S01]  /*9850*/  BPT.TRAP 0x1 ;  /* 0x000000040000795c */ /* 0x000fe20000300000 */
.L_x_236:
[----:B------:R-:W-:Y:S01]  /*9860*/  IMAD R7, R14, 0x2, R9 ;  /* 0x000000020e077824 */ /* 0x000fe200078e0209 */
[----:B------:R-:W-:Y:S01]  /*9870*/  R2UR UR9, R20 ;  /* 0x00000000140972ca */ /* 0x000fe200000e0000 */
[--C-:B------:R-:W-:Y:S01]  /*9880*/  IMAD R13, R14, 0x2000, R23.reuse ;  /* 0x000020000e0d7824 */ /* 0x100fe200078e0217 */
[----:B------:R-:W-:Y:S01]  /*9890*/  UIADD3 UR4, UP0, UR22, 0xf0, URZ ;  /* 0x000000f016047890 */ /* 0x000fe2000ff1e03f */
[----:B------:R-:W-:Y:S01]  /*98a0*/  IMAD R7, R7, 0x300, RZ ;  /* 0x0000030007077824 */ /* 0x000fe200078e02ff */
[----:B------:R-:W-:Y:S01]  /*98b0*/  R2UR UR11, R21 ;  /* 0x00000000150b72ca */ /* 0x000fe200000e0000 */
[----:B------:R-:W-:Y:S01]  /*98c0*/  VIADD R4, R4, 0xffffffff ;  /* 0xffffffff04047836 */ /* 0x000fe20000000000 */
[----:B------:R-:W-:Y:S01]  /*98d0*/  R2UR UR5, R13 ;  /* 0x000000000d0572ca */ /* 0x000fe200000e0000 */
[----:B------:R-:W-:Y:S01]  /*98e0*/  IMAD R7, R7, 0x2, R23 ;  /* 0x0000000207077824 */ /* 0x000fe200078e0217 */
[----:B------:R-:W-:Y:S01]  /*98f0*/  R2UR UR10, R22 ;  /* 0x00000000160a72ca */ /* 0x000fe200000e0000 */
[----:B------:R-:W-:Y:S01]  /*9900*/  UIADD3 UR24, UP1, UR22, 0x1f0, URZ ;  /* 0x000001f016187890 */ /* 0x000fe2000ff3e03f */
[----:B------:R-:W-:Y:S01]  /*9910*/  R2UR UR12, R6 ;  /* 0x00000000060c72ca */ /* 0x000fe200000e0000 */
[----:B------:R-:W-:Y:S01]  /*9920*/  VIADD R14, R14, 0x1 ;  /* 0x000000010e0e7836 */ /* 0x000fe20000000000 */
[----:B------:R-:W-:Y:S01]  /*9930*/  R2UR UR8, R7 ;  /* 0x00000000070872ca */ /* 0x000fe200000e0000 */
[----:B------:R-:W-:Y:S01]  /*9940*/  UIADD3.X UR25, URZ, UR23, URZ, UP1, !UPT ;  /* 0x000000173f197290 */ /* 0x000fe20008ffe43f */
[----:B------:R-:W-:Y:S01]  /*9950*/  R2UR UR19, R15 ;  /* 0x000000000f1372ca */ /* 0x000fe200000e0000 */
[----:B------:R-:W-:Y:S01]  /*9960*/  UMOV UR6, 0x0 ;  /* 0x0000000000067882 */ /* 0x000fe20000000000 */
[----:B------:R-:W-:Y:S01]  /*9970*/  ISETP.GT.AND P1, PT, R4, 0x1, PT ;  /* 0x000000010400780c */ /* 0x000fe20003f24270 */
[----:B------:R-:W-:Y:S01]  /*9980*/  UMOV UR7, 0x10000000 ;  /* 0x1000000000077882 */ /* 0x000fe20000000000 */
[----:B------:R-:W-:Y:S01]  /*9990*/  ISETP.NE.AND P0, PT, R14, 0x14, PT ;  /* 0x000000140e00780c */ /* 0x000fe20003f05270 */
[----:B------:R-:W-:Y:S01]  /*99a0*/  UIADD3 UR14, UR5, 0x200, URZ ;  /* 0x00000200050e7890 */ /* 0x000fe2000fffe03f */
[----:B------:R-:W-:Y:S01]  /*99b0*/  VIADD R22, R22, 0x10 ;  /* 0x0000001016167836 */ /* 0x000fe20000000000 */
[----:B------:R-:W-:Y:S01]  /*99c0*/  UIADD3.X UR5, URZ, UR23, URZ, UP0, !UPT ;  /* 0x000000173f057290 */ /* 0x000fe200087fe43f */
[----:B------:R-:W-:Y:S01]  /*99d0*/  SEL R20, RZ, 0x1, P0 ;  /* 0x00000001ff147807 */ /* 0x000fe20000000000 */
[----:B------:R-:W-:Y:S01]  /*99e0*/  UMOV UR26, 0x30000 ;  /* 0x00030000001a7882 */ /* 0x000fe20000000000 */
[----:B------:R-:W-:Y:S01]  /*99f0*/  SEL R14, R14, RZ, P0 ;  /* 0x000000ff0e0e7207 */ /* 0x000fe20000000000 */
[----:B------:R-:W-:Y:S01]  /*9a00*/  UIADD3 UR15, UR8, 0x28200, URZ ;  /* 0x00028200080f7890 */ /* 0x000fe2000fffe03f */
[----:B------:R-:W-:-:S02]  /*9a10*/  LOP3.LUT R5, R5, R20, RZ, 0x3c, !PT ;  /* 0x0000001405057212 */ /* 0x000fc400078e3cff */
[----:B------:R-:W-:Y:S02]  /*9a20*/  UMOV UR8, UR14 ;  /* 0x0000000e00087c82 */ /* 0x000fe40008000000 */
[----:B------:R0:W-:Y:S02]  /*9a30*/  UTMALDG.3D [UR8], [UR4], desc[UR6] ;  /* 0x00000608040075b4 */ /* 0x0001e40008011000 */
[----:B0-----:R-:W-:Y:S01]  /*9a40*/  UMOV UR8, UR15 ;  /* 0x0000000f00087c82 */ /* 0x001fe20008000000 */
[----:B------:R-:W-:Y:S02]  /*9a50*/  UMOV UR11, UR19 ;  /* 0x00000013000b7c82 */ /* 0x000fe40008000000 */
[----:B------:R0:W-:Y:S02]  /*9a60*/  UTMALDG.3D.MULTICAST [UR8], [UR24], UR26, desc[UR6] ;  /* 0x00000608180073b4 */ /* 0x0001e4000801181a */
[----:B0-----:R-:W-:Y:S05]  /*9a70*/  @P1 BRA `(.L_x_237) ;  /* 0xfffffffc00401947 */ /* 0x001fea000383ffff */
.L_x_234:
[----:B------:R-:W-:Y:S05]  /*9a80*/  BSYNC B1 ;  /* 0x0000000000017941 */ /* 0x000fea0003800000 */
.L_x_233:
[----:B------:R-:W-:Y:S01]  /*9a90*/  LOP3.LUT P1, RZ, R11, 0xff, RZ, 0xc0, !PT ;  /* 0x000000ff0bff7812 */ /* 0x000fe2000782c0ff */
[C---:B------:R-:W-:Y:S01]  /*9aa0*/  IMAD.IADD R6, R10.reuse, 0x1, R3 ;  /* 0x000000010a067824 */ /* 0x040fe200078e0203 */
[----:B------:R-:W-:Y:S01]  /*9ab0*/  ULDC.64 UR4, c[0x0][0x650] ;  /* 0x0001940000047ab9 */ /* 0x000fe20000000a00 */
[----:B------:R-:W-:Y:S01]  /*9ac0*/  ISETP.GE.U32.AND P2, PT, R10, 0x14, PT ;  /* 0x000000140a00780c */ /* 0x000fe20003f46070 */
[----:B------:R-:W-:Y:S01]  /*9ad0*/  BSSY B1, `(.L_x_238) ;  /* 0x000006b000017945 */ /* 0x000fe20003800000 */
[----:B------:R-:W-:Y:S01]  /*9ae0*/  MOV R13, 0xffffffff ;  /* 0xffffffff000d7802 */ /* 0x000fe20000000f00 */
[----:B------:R-:W-:Y:S01]  /*9af0*/  IMAD.MOV.U32 R20, RZ, RZ, -0x1 ;  /* 0xffffffffff147424 */ /* 0x000fe200078e00ff */
[----:B------:R-:W-:Y:S02]  /*9b00*/  ISETP.GT.U32.AND P0, PT, R6, 0x13, PT ;  /* 0x000000130600780c */ /* 0x000fe40003f04070 */
[----:B------:R-:W-:Y:S02]  /*9b10*/  PRMT R11, RZ, 0x7610, R11 ;  /* 0x00007610ff0b7816 */ /* 0x000fe4000000000b */
[----:B------:R-:W-:-:S02]  /*9b20*/  ISETP.LT.U32.AND P0, PT, R10, 0x14, P0 ;  /* 0x000000140a00780c */ /* 0x000fc40000701070 */
[----:B------:R-:W0:Y:S01]  /*9b30*/  @P1 S2R R5, SR_CgaCtaId ;  /* 0x0000000000051919 */ /* 0x000e220000008800 */
[----:B------:R-:W-:-:S04]  /*9b40*/  @P1 MOV R4, 0x400 ;  /* 0x0000040000041802 */ /* 0x000fc80000000f00 */
[----:B0-----:R-:W-:Y:S01]  /*9b50*/  @P1 LEA R3, R5, R4, 0x18 ;  /* 0x0000000405031211 */ /* 0x001fe200078ec0ff */
[----:B------:R-:W-:-:S03]  /*9b60*/  IMAD.WIDE.U32 R4, R6, -0x33333333, RZ ;  /* 0xcccccccd06047825 */ /* 0x000fc600078e00ff */
[----:B------:R0:W-:Y:S01]  /*9b70*/  @P1 SYNCS.ARRIVE.TRANS64.A1T0 RZ, [R3+URZ+0x158], RZ ;  /* 0x000158ff03ff19a7 */ /* 0x0001e2000810003f */
[----:B------:R-:W-:Y:S02]  /*9b80*/  IADD3 R16, P1, R16, UR20, RZ ;  /* 0x0000001410107c10 */ /* 0x000fe4000ff3e0ff */
[----:B------:R-:W-:Y:S02]  /*9b90*/  SHF.R.U32.HI R5, RZ, 0x4, R5 ;  /* 0x00000004ff057819 */ /* 0x000fe40000011605 */
[----:B------:R-:W-:Y:S02]  /*9ba0*/  IADD3.X R17, R17, UR13, RZ, P1, !PT ;  /* 0x0000000d11117c10 */ /* 0x000fe40008ffe4ff */
[----:B------:R-:W-:Y:S02]  /*9bb0*/  PRMT R4, RZ, 0x7610, R4 ;  /* 0x00007610ff047816 */ /* 0x000fe40000000004 */
[----:B0-----:R-:W-:Y:S02]  /*9bc0*/  SEL R3, RZ, 0x1, !P0 ;  /* 0x00000001ff037807 */ /* 0x001fe40004000000 */
[----:B------:R-:W-:-:S02]  /*9bd0*/  ISETP.GE.U32.AND P0, PT, R16, UR4, PT ;  /* 0x0000000410007c0c */ /* 0x000fc4000bf06070 */
[----:B------:R-:W-:Y:S01]  /*9be0*/  LOP3.LUT R0, R0, R3, RZ, 0x3c, !PT ;  /* 0x0000000300007212 */ /* 0x000fe200078e3cff */
[----:B------:R-:W-:Y:S01]  /*9bf0*/  IMAD R3, R5, -0x14, R6 ;  /* 0xffffffec05037824 */ /* 0x000fe200078e0206 */
[----:B------:R-:W-:Y:S01]  /*9c00*/  ISETP.GE.U32.AND.EX P0, PT, R17, UR5, PT, P0 ;  /* 0x0000000511007c0c */ /* 0x000fe2000bf06100 */
[----:B------:R-:W-:Y:S01]  /*9c10*/  IMAD.MOV.U32 R6, RZ, RZ, -0x1 ;  /* 0xffffffffff067424 */ /* 0x000fe200078e00ff */
[----:B------:R-:W-:-:S11]  /*9c20*/  @P2 LOP3.LUT R0, R0, 0x1, R5, 0x78, !PT ;  /* 0x0000000100002812 */ /* 0x000fd600078e7805 */
[----:B------:R-:W-:Y:S05]  /*9c30*/  @P0 BRA `(.L_x_239) ;  /* 0x0000000400500947 */ /* 0x000fea0003800000 */
[----:B------:R-:W0:Y:S01]  /*9c40*/  S2R R15, SR_CTAID.X ;  /* 0x00000000000f7919 */ /* 0x000e220000002500 */
[----:B------:R-:W-:Y:S01]  /*9c50*/  ULDC.64 UR4, c[0x0][0x628] ;  /* 0x00018a0000047ab9 */ /* 0x000fe20000000a00 */
[----:B------:R-:W1:Y:S01]  /*9c60*/  LDC R20, c[0x0][0x144] ;  /* 0x00005100ff147b82 */ /* 0x000e620000000800 */
[----:B------:R-:W-:Y:S01]  /*9c70*/  ISETP.NE.U32.AND P0, PT, RZ, UR4, PT ;  /* 0x00000004ff007c0c */ /* 0x000fe2000bf05070 */
[----:B------:R-:W2:Y:S01]  /*9c80*/  S2R R13, SR_CTAID.Y ;  /* 0x00000000000d7919 */ /* 0x000ea20000002600 */
[----:B------:R-:W-:Y:S01]  /*9c90*/  ULDC UR7, c[0x0][0x630] ;  /* 0x00018c0000077ab9 */ /* 0x000fe20000000800 */
[----:B------:R-:W-:Y:S01]  /*9ca0*/  ULDC UR8, c[0x0][0x150] ;  /* 0x0000540000087ab9 */ /* 0x000fe20000000800 */
[----:B------:R-:W-:Y:S01]  /*9cb0*/  ISETP.NE.AND.EX P0, PT, RZ, UR5, PT, P0 ;  /* 0x00000005ff007c0c */ /* 0x000fe2000bf05300 */
[----:B------:R-:W-:Y:S02]  /*9cc0*/  IMAD.MOV.U32 R4, RZ, RZ, R16 ;  /* 0x000000ffff047224 */ /* 0x000fe400078e0010 */
[----:B------:R-:W-:Y:S01]  /*9cd0*/  IMAD.MOV.U32 R5, RZ, RZ, R17 ;  /* 0x000000ffff057224 */ /* 0x000fe200078e0011 */
[----:B0-----:R-:W-:-:S09]  /*9ce0*/  I2FP.F32.U32 R22, R15 ;  /* 0x0000000f00167245 */ /* 0x001fd20000201000 */
[----:B------:R-:W-:Y:S05]  /*9cf0*/  @!P0 BRA `(.L_x_240) ;  /* 0x0000000000288947 */ /* 0x000fea0003800000 */
[----:B------:R-:W-:Y:S02]  /*9d00*/  ULDC UR6, c[0x0][0x634] ;  /* 0x00018d0000067ab9 */ /* 0x000fe40000000800 */
[----:B------:R-:W-:-:S05]  /*9d10*/  IADD3 R5, P0, R16, UR6, RZ ;  /* 0x0000000610057c10 */ /* 0x000fca000ff1e0ff */
[----:B------:R-:W-:-:S04]  /*9d20*/  IMAD.X R21, RZ, RZ, R17, P0 ;  /* 0x000000ffff157224 */ /* 0x000fc800000e0611 */
[----:B------:R-:W-:-:S04]  /*9d30*/  IMAD.WIDE.U32 R6, R21, UR4, RZ ;  /* 0x0000000415067c25 */ /* 0x000fc8000f8e00ff */
[----:B------:R-:W-:-:S04]  /*9d40*/  IMAD.WIDE.U32 R6, P0, R5, UR5, R6 ;  /* 0x0000000505067c25 */ /* 0x000fc8000f800006 */
[----:B------:R-:W-:-:S04]  /*9d50*/  IMAD.WIDE.U32 R4, R5, UR4, RZ ;  /* 0x0000000405047c25 */ /* 0x000fc8000f8e00ff */
[----:B------:R-:W-:Y:S01]  /*9d60*/  IMAD.MOV.U32 R4, RZ, RZ, R7 ;  /* 0x000000ffff047224 */ /* 0x000fe200078e0007 */
[----:B------:R-:W-:Y:S01]  /*9d70*/  IADD3 RZ, P1, R5, R6, RZ ;  /* 0x0000000605ff7210 */ /* 0x000fe20007f3e0ff */
[----:B------:R-:W-:-:S04]  /*9d80*/  IMAD.X R5, RZ, RZ, RZ, P0 ;  /* 0x000000ffff057224 */ /* 0x000fc800000e06ff */
[----:B------:R-:W-:-:S08]  /*9d90*/  IMAD.WIDE.U32.X R4, R21, UR5, R4, P1 ;  /* 0x0000000515047c25 */ /* 0x000fd000088e0404 */
.L_x_240:
[----:B------:R-:W-:Y:S01]  /*9da0*/  FMUL R22, R22, UR8 ;  /* 0x0000000816167c20 */ /* 0x000fe20008400000 */
[--C-:B------:R-:W-:Y:S01]  /*9db0*/  SHF.R.U64 R14, R4, UR7, R5.reuse ;  /* 0x00000007040e7c19 */ /* 0x100fe20008001205 */
[----:B------:R-:W-:Y:S01]  /*9dc0*/  ULDC.64 UR4, c[0x0][0x620] ;  /* 0x0001880000047ab9 */ /* 0x000fe20000000a00 */
[----:B------:R-:W-:Y:S01]  /*9dd0*/  SHF.R.U32.HI R4, RZ, UR7, R5 ;  /* 0x00000007ff047c19 */ /* 0x000fe20008011605 */
[----:B------:R-:W-:Y:S01]  /*9de0*/  ULDC.64 UR6, c[0x0][0x640] ;  /* 0x0001900000067ab9 */ /* 0x000fe20000000a00 */
[----:B------:R-:W-:Y:S01]  /*9df0*/  IADD3 R5, P0, RZ, -R14, RZ ;  /* 0x8000000eff057210 */ /* 0x000fe20007f1e0ff */
[----:B------:R-:W0:Y:S04]  /*9e00*/  F2I.U32.TRUNC.NTZ R22, R22 ;  /* 0x0000001600167305 */ /* 0x000e28000020f000 */
[----:B------:R-:W-:Y:S01]  /*9e10*/  IMAD.X R4, RZ, RZ, ~R4, P0 ;  /* 0x000000ffff047224 */ /* 0x000fe200000e0e04 */
[----:B------:R-:W-:-:S03]  /*9e20*/  ISETP.NE.U32.AND P0, PT, RZ, UR6, PT ;  /* 0x00000006ff007c0c */ /* 0x000fc6000bf05070 */
[----:B------:R-:W-:Y:S01]  /*9e30*/  IMAD R4, R4, UR4, RZ ;  /* 0x0000000404047c24 */ /* 0x000fe2000f8e02ff */
[----:B------:R-:W-:-:S03]  /*9e40*/  ISETP.NE.AND.EX P0, PT, RZ, UR7, PT, P0 ;  /* 0x00000007ff007c0c */ /* 0x000fc6000bf05300 */
[C---:B------:R-:W-:Y:S01]  /*9e50*/  IMAD R7, R5.reuse, UR5, R4 ;  /* 0x0000000505077c24 */ /* 0x040fe2000f8e0204 */
[----:B------:R-:W-:Y:S01]  /*9e60*/  ULDC UR5, c[0x0][0x154] ;  /* 0x0000550000057ab9 */ /* 0x000fe20000000800 */
[----:B------:R-:W-:Y:S01]  /*9e70*/  IMAD.WIDE.U32 R4, R5, UR4, R16 ;  /* 0x0000000405047c25 */ /* 0x000fe2000f8e0010 */
[----:B------:R-:W-:-:S03]  /*9e80*/  ULDC UR4, c[0x0][0x618] ;  /* 0x0001860000047ab9 */ /* 0x000fc60000000800 */
[----:B0-----:R-:W-:Y:S02]  /*9e90*/  IMAD.MOV R6, RZ, RZ, -R22 ;  /* 0x000000ffff067224 */ /* 0x001fe400078e0a16 */
[----:B------:R-:W-:Y:S02]  /*9ea0*/  IMAD.IADD R5, R5, 0x1, R7 ;  /* 0x0000000105057824 */ /* 0x000fe400078e0207 */
[----:B-1----:R-:W-:Y:S01]  /*9eb0*/  IMAD R15, R20, R6, R15 ;  /* 0x00000006140f7224 */ /* 0x002fe200078e020f */
[----:B--2---:R-:W-:Y:S01]  /*9ec0*/  I2FP.F32.U32 R6, R13 ;  /* 0x0000000d00067245 */ /* 0x004fe20000201000 */
[----:B------:R-:W0:Y:S01]  /*9ed0*/  LDC R20, c[0x0][0x148] ;  /* 0x00005200ff147b82 */ /* 0x000e220000000800 */
[--C-:B------:R-:W-:Y:S02]  /*9ee0*/  SHF.R.U64 R21, R4, UR4, R5.reuse ;  /* 0x0000000404157c19 */ /* 0x100fe40008001205 */
[----:B------:R-:W-:Y:S01]  /*9ef0*/  SHF.R.U32.HI R4, RZ, UR4, R5 ;  /* 0x00000004ff047c19 */ /* 0x000fe20008011605 */
[----:B------:R-:W-:Y:S01]  /*9f00*/  FMUL R6, R6, UR5 ;  /* 0x0000000506067c20 */ /* 0x000fe20008400000 */
[----:B------:R-:W-:-:S02]  /*9f10*/  ULDC UR4, c[0x0][0x608] ;  /* 0x0001820000047ab9 */ /* 0x000fc40000000800 */
[--C-:B------:R-:W-:Y:S01]  /*9f20*/  SHF.R.U64 R23, R21, UR4, R4.reuse ;  /* 0x0000000415177c19 */ /* 0x100fe20008001204 */
[----:B------:R1:W2:Y:S01]  /*9f30*/  F2I.U32.TRUNC.NTZ R24, R6 ;  /* 0x0000000600187305 */ /* 0x0002a2000020f000 */
[----:B------:R-:W-:Y:S01]  /*9f40*/  SHF.R.U32.HI R4, RZ, UR4, R4 ;  /* 0x00000004ff047c19 */ /* 0x000fe20008011604 */
[----:B------:R-:W-:-:S03]  /*9f50*/  ULDC UR4, c[0x0][0x658] ;  /* 0x0001960000047ab9 */ /* 0x000fc60000000800 */
[--C-:B------:R-:W-:Y:S02]  /*9f60*/  SHF.R.U64 R22, R23, UR4, R4.reuse ;  /* 0x0000000417167c19 */ /* 0x100fe40008001204 */
[----:B------:R-:W-:-:S03]  /*9f70*/  SHF.R.U32.HI R25, RZ, UR4, R4 ;  /* 0x00000004ff197c19 */ /* 0x000fc60008011604 */
[----:B------:R-:W-:Y:S02]  /*9f80*/  IMAD.MOV.U32 R4, RZ, RZ, R22 ;  /* 0x000000ffff047224 */ /* 0x000fe400078e0016 */
[----:B------:R-:W-:Y:S01]  /*9f90*/  IMAD.MOV.U32 R5, RZ, RZ, R25 ;  /* 0x000000ffff057224 */ /* 0x000fe200078e0019 */
[----:B-1----:R-:W-:Y:S06]  /*9fa0*/  @!P0 BRA `(.L_x_241) ;  /* 0x0000000000288947 */ /* 0x002fec0003800000 */
        /* <DEDUP_REMOVED lines=10> */
.L_x_241:
[----:B------:R-:W-:Y:S01]  /*a050*/  ISETP.NE.AND P0, PT, R2, 0x1, PT ;  /* 0x000000010200780c */ /* 0x000fe20003f05270 */
[----:B------:R-:W-:Y:S01]  /*a060*/  ULDC UR4, c[0x0][0x648] ;  /* 0x0001920000047ab9 */ /* 0x000fe20000000800 */
[----:B------:R-:W-:Y:S01]  /*a070*/  LOP3.LUT R23, R23, UR17, RZ, 0xc0, !PT ;  /* 0x0000001117177c12 */ /* 0x000fe2000f8ec0ff */
[----:B--2---:R-:W-:Y:S01]  /*a080*/  IMAD.MOV R24, RZ, RZ, -R24 ;  /* 0x000000ffff187224 */ /* 0x004fe200078e0a18 */
[----:B------:R-:W-:Y:S01]  /*a090*/  SHF.R.U64 R4, R4, UR4, R5 ;  /* 0x0000000404047c19 */ /* 0x000fe20008001205 */
[----:B------:R-:W-:Y:S01]  /*a0a0*/  ULDC UR4, c[0x0][0x638] ;  /* 0x00018e0000047ab9 */ /* 0x000fe20000000800 */
[----:B------:R-:W-:Y:S01]  /*a0b0*/  LOP3.LUT R21, R21, UR16, RZ, 0xc0, !PT ;  /* 0x0000001015157c12 */ /* 0x000fe2000f8ec0ff */
[----:B------:R-:W-:Y:S01]  /*a0c0*/  ULDC UR5, c[0x0][0x610] ;  /* 0x0001840000057ab9 */ /* 0x000fe20000000800 */
[----:B------:R-:W-:Y:S02]  /*a0d0*/  IMAD.MOV.U32 R6, RZ, RZ, R14 ;  /* 0x000000ffff067224 */ /* 0x000fe400078e000e */
[----:B------:R-:W-:-:S02]  /*a0e0*/  IMAD.MOV R5, RZ, RZ, -R4 ;  /* 0x000000ffff057224 */ /* 0x000fc400078e0a04 */
[----:B------:R-:W-:Y:S02]  /*a0f0*/  IMAD R4, R4, UR18, R23 ;  /* 0x0000001204047c24 */ /* 0x000fe4000f8e0217 */
[----:B0-----:R-:W-:Y:S02]  /*a100*/  @P0 IMAD R15, R20, R24, R13 ;  /* 0x00000018140f0224 */ /* 0x001fe400078e020d */
[----:B------:R-:W-:Y:S01]  /*a110*/  IMAD R22, R5, UR4, R22 ;  /* 0x0000000405167c24 */ /* 0x000fe2000f8e0216 */
[----:B------:R-:W-:Y:S01]  /*a120*/  ULDC UR4, c[0x0][0x600] ;  /* 0x0001800000047ab9 */ /* 0x000fe20000000800 */
[----:B------:R-:W-:Y:S02]  /*a130*/  IMAD R15, R4, UR5, R15 ;  /* 0x00000005040f7c24 */ /* 0x000fe4000f8e020f */
[----:B------:R-:W-:Y:S02]  /*a140*/  IMAD R22, R22, UR4, R21 ;  /* 0x0000000416167c24 */ /* 0x000fe4000f8e0215 */
[----:B------:R-:W-:-:S03]  /*a150*/  IMAD.MOV.U32 R4, RZ, RZ, 0x1 ;  /* 0x00000001ff047424 */ /* 0x000fc600078e00ff */
[----:B------:R-:W-:Y:S02]  /*a160*/  SEL R20, R22, R15, !P0 ;  /* 0x0000000f16147207 */ /* 0x000fe40004000000 */
[----:B------:R-:W-:-:S07]  /*a170*/  SEL R13, R15, R22, !P0 ;  /* 0x000000160f0d7207 */ /* 0x000fce0004000000 */
.L_x_239:
[----:B------:R-:W-:Y:S05]  /*a180*/  BSYNC B1 ;  /* 0x0000000000017941 */ /* 0x000fea0003800000 */
.L_x_238:
[----:B------:R-:W-:-:S13]  /*a190*/  LOP3.LUT P0, RZ, R4, 0xff, RZ, 0xc0, !PT ;  /* 0x000000ff04ff7812 */ /* 0x000fda000780c0ff */
[----:B------:R-:W-:Y:S05]  /*a1a0*/  @P0 BRA `(.L_x_242) ;  /* 0xfffffff4003c0947 */ /* 0x000fea000383ffff */
[----:B------:R-:W-:Y:S05]  /*a1b0*/  BSYNC B0 ;  /* 0x0000000000007941 */ /* 0x000fea0003800000 */
.L_x_231:
[----:B------:R-:W-:-:S03]  /*a1c0*/  UMOV UR4, 0xffffffff ;  /* 0xffffffff00047882 */ /* 0x000fc60000000000 */
[----:B------:R-:W-:Y:S05]  /*a1d0*/  BRA.DIV UR4, `(.L_x_243) ;  /* 0x0000000e04587947 */ /* 0x000fea000b800000 */
[----:B------:R-:W-:-:S13]  /*a1e0*/  ELECT P6, URZ, PT ;  /* 0x00000000003f782f */ /* 0x000fda00038c0000 */
.L_x_273:
[----:B------:R-:W-:Y:S04]  /*a1f0*/  BSSY B0, `(.L_x_244) ;  /* 0x00000bb000007945 */ /* 0x000fe80003800000 */
[----:B------:R-:W-:Y:S05]  /*a200*/  @!P6 BRA `(.L_x_245) ;  /* 0x0000000800e4e947 */ /* 0x000fea0003800000 */
[----:B------:R-:W-:-:S04]  /*a210*/  LOP3.LUT R19, R19, 0x2, RZ, 0xfc, !PT ;  /* 0x0000000213137812 */ /* 0x000fc800078efcff */
[----:B------:R-:W-:-:S13]  /*a220*/  ISETP.NE.AND P0, PT, R19, 0x3, PT ;  /* 0x000000031300780c */ /* 0x000fda0003f05270 */
[----:B------:R-:W-:Y:S05]  /*a230*/  @!P0 BRA `(.L_x_246) ;  /* 0x0000000000048947 */ /* 0x000fea0003800000 */
[----:B------:R-:W-:Y:S01]  /*a240*/  BPT.TRAP 0x1 ;  /* 0x000000040000795c */ /* 0x000fe20000300000 */
.L_x_246:
[----:B------:R-:W0:Y:S01]  /*a250*/  S2R R5, SR_CgaCtaId ;  /* 0x0000000000057919 */ /* 0x000e220000008800 */
[----:B------:R-:W-:Y:S02]  /*a260*/  MOV R2, 0x400 ;  /* 0x0000040000027802 */ /* 0x000fe40000000f00 */
[----:B------:R-:W-:Y:S02]  /*a270*/  SHF.L.U32 R4, R0, 0x1f, RZ ;  /* 0x0000001f00047819 */ /* 0x000fe400000006ff */
[----:B0-----:R-:W-:-:S05]  /*a280*/  LEA R2, R5, R2, 0x18 ;  /* 0x0000000205027211 */ /* 0x001fca00078ec0ff */
[----:B------:R-:W-:-:S04]  /*a290*/  VIADD R2, R2, 0xa0 ;  /* 0x000000a002027836 */ /* 0x000fc80000000000 */
[C---:B------:R-:W-:Y:S02]  /*a2a0*/  IMAD R7, R3.reuse, 0x8, R2 ;  /* 0x0000000803077824 */ /* 0x040fe400078e0202 */
[----:B------:R-:W-:Y:S02]  /*a2b0*/  VIADD R3, R3, 0x1 ;  /* 0x0000000103037836 */ /* 0x000fe40000000000 */
[----:B------:R-:W0:Y:S03]  /*a2c0*/  SYNCS.PHASECHK.TRANS64.TRYWAIT P0, [R7+URZ], R4 ;  /* 0x00000004070075a7 */ /* 0x000e26000800017f */
[----:B------:R-:W-:-:S04]  /*a2d0*/  ISETP.NE.AND P1, PT, R3, 0x14, PT ;  /* 0x000000140300780c */ /* 0x000fc80003f25270 */
[----:B------:R-:W-:Y:S02]  /*a2e0*/  SEL R5, RZ, 0x1, P1 ;  /* 0x00000001ff057807 */ /* 0x000fe40000800000 */
[----:B------:R-:W-:Y:S02]  /*a2f0*/  SEL R3, R3, RZ, P1 ;  /* 0x000000ff03037207 */ /* 0x000fe40000800000 */
[----:B------:R-:W-:-:S03]  /*a300*/  LOP3.LUT R6, R0, R5, RZ, 0x3c, !PT ;  /* 0x0000000500067212 */ /* 0x000fc600078e3cff */
[----:B------:R-:W-:Y:S01]  /*a310*/  IMAD R8, R3, 0x8, R2 ;  /* 0x0000000803087824 */ /* 0x000fe200078e0202 */
[----:B------:R-:W-:Y:S01]  /*a320*/  SHF.L.U32 R5, R6, 0x1f, RZ ;  /* 0x0000001f06057819 */ /* 0x000fe200000006ff */
[----:B0-----:R-:W-:Y:S06]  /*a330*/  @!P0 BRA `(.L_x_247) ;  /* 0x0000000c00208947 */ /* 0x001fec0003800000 */
.L_x_274:
[----:B------:R-:W1:Y:S01]  /*a340*/  SYNCS.PHASECHK.TRANS64.TRYWAIT P0, [R8+URZ], R5 ;  /* 0x00000005080075a7 */ /* 0x000e62000800017f */
[----:B------:R-:W-:-:S05]  /*a350*/  VIADD R0, R3, 0x1 ;  /* 0x0000000103007836 */ /* 0x000fca0000000000 */
[----:B------:R-:W-:-:S04]  /*a360*/  ISETP.NE.AND P1, PT, R0, 0x14, PT ;  /* 0x000000140000780c */ /* 0x000fc80003f25270 */
[----:B------:R-:W-:Y:S02]  /*a370*/  SEL R3, RZ, 0x1, P1 ;  /* 0x00000001ff037807 */ /* 0x000fe40000800000 */
[----:B0-----:R-:W-:Y:S02]  /*a380*/  SEL R7, R0, RZ, P1 ;  /* 0x000000ff00077207 */ /* 0x001fe40000800000 */
[----:B------:R-:W-:-:S03]  /*a390*/  LOP3.LUT R6, R6, R3, RZ, 0x3c, !PT ;  /* 0x0000000306067212 */ /* 0x000fc600078e3cff */
[----:B------:R-:W-:Y:S01]  /*a3a0*/  IMAD R9, R7, 0x8, R2 ;  /* 0x0000000807097824 */ /* 0x000fe200078e0202 */
[----:B------:R-:W-:Y:S01]  /*a3b0*/  SHF.L.U32 R4, R6, 0x1f, RZ ;  /* 0x0000001f06047819 */ /* 0x000fe200000006ff */
[----:B-1----:R-:W-:Y:S06]  /*a3c0*/  @!P0 BRA `(.L_x_248) ;  /* 0x0000000c00108947 */ /* 0x002fec0003800000 */
.L_x_275:
[----:B------:R-:W1:Y:S01]  /*a3d0*/  SYNCS.PHASECHK.TRANS64.TRYWAIT P0, [R9+URZ], R4 ;  /* 0x00000004090075a7 */ /* 0x000e62000800017f */
[----:B------:R-:W-:-:S05]  /*a3e0*/  VIADD R0, R7, 0x1 ;  /* 0x0000000107007836 */ /* 0x000fca0000000000 */
[----:B------:R-:W-:-:S04]  /*a3f0*/  ISETP.NE.AND P1, PT, R0, 0x14, PT ;  /* 0x000000140000780c */ /* 0x000fc80003f25270 */
[----:B------:R-:W-:Y:S02]  /*a400*/  SEL R3, RZ, 0x1, P1 ;  /* 0x00000001ff037807 */ /* 0x000fe40000800000 */
[----:B------:R-:W-:Y:S02]  /*a410*/  SEL R7, R0, RZ, P1 ;  /* 0x000000ff00077207 */ /* 0x000fe40000800000 */
[----:B------:R-:W-:-:S03]  /*a420*/  LOP3.LUT R6, R6, R3, RZ, 0x3c, !PT ;  /* 0x0000000306067212 */ /* 0x000fc600078e3cff */
[----:B0-----:R-:W-:Y:S01]  /*a430*/  IMAD R8, R7, 0x8, R2 ;  /* 0x0000000807087824 */ /* 0x001fe200078e0202 */
[----:B------:R-:W-:Y:S01]  /*a440*/  SHF.L.U32 R5, R6, 0x1f, RZ ;  /* 0x0000001f06057819 */ /* 0x000fe200000006ff */
[----:B-1----:R-:W-:Y:S06]  /*a450*/  @!P0 BRA `(.L_x_249) ;  /* 0x0000000c00008947 */ /* 0x002fec0003800000 */
.L_x_276:
        /* <DEDUP_REMOVED lines=9> */
.L_x_277:
        /* <DEDUP_REMOVED lines=9> */
.L_x_278:
[----:B------:R-:W1:Y:S01]  /*a580*/  SYNCS.PHASECHK.TRANS64.TRYWAIT P0, [R8+URZ], R5 ;  /* 0x00000005080075a7 */ /* 0x000e62000800017f */
[----:B------:R-:W-:-:S04]  /*a590*/  IADD3 R0, R7, 0x1, RZ ;  /* 0x0000000107007810 */ /* 0x000fc80007ffe0ff */
[----:B------:R-:W-:-:S04]  /*a5a0*/  ISETP.NE.AND P1, PT, R0, 0x14, PT ;  /* 0x000000140000780c */ /* 0x000fc80003f25270 */
[----:B------:R-:W-:Y:S02]  /*a5b0*/  SEL R3, RZ, 0x1, P1 ;  /* 0x00000001ff037807 */ /* 0x000fe40000800000 */
[----:B------:R-:W-:Y:S02]  /*a5c0*/  SEL R7, R0, RZ, P1 ;  /* 0x000000ff00077207 */ /* 0x000fe40000800000 */
[----:B------:R-:W-:-:S03]  /*a5d0*/  LOP3.LUT R6, R6, R3, RZ, 0x3c, !PT ;  /* 0x0000000306067212 */ /* 0x000fc600078e3cff */
[----:B0-----:R-:W-:Y:S01]  /*a5e0*/  IMAD R9, R7, 0x8, R2 ;  /* 0x0000000807097824 */ /* 0x001fe200078e0202 */
[----:B------:R-:W-:Y:S01]  /*a5f0*/  SHF.L.U32 R4, R6, 0x1f, RZ ;  /* 0x0000001f06047819 */ /* 0x000fe200000006ff */
[----:B-1----:R-:W-:Y:S06]  /*a600*/  @!P0 BRA `(.L_x_252) ;  /* 0x0000000800d08947 */ /* 0x002fec0003800000 */
.L_x_279:
        /* <DEDUP_REMOVED lines=9> */
.L_x_280:
        /* <DEDUP_REMOVED lines=9> */
.L_x_281:
        /* <DEDUP_REMOVED lines=9> */
.L_x_282:
        /* <DEDUP_REMOVED lines=9> */
.L_x_283:
        /* <DEDUP_REMOVED lines=9> */
.L_x_284:
        /* <DEDUP_REMOVED lines=9> */
.L_x_285:
        /* <DEDUP_REMOVED lines=9> */
.L_x_286:
        /* <DEDUP_REMOVED lines=9> */
.L_x_287:
        /* <DEDUP_REMOVED lines=9> */
.L_x_288:
        /* <DEDUP_REMOVED lines=9> */
.L_x_289:
        /* <DEDUP_REMOVED lines=9> */
.L_x_290:
[----:B------:R-:W1:Y:S01]  /*ac40*/  SYNCS.PHASECHK.TRANS64.TRYWAIT P0, [R8+URZ], R5 ;  /* 0x00000005080075a7 */ /* 0x000e62000800017f */
[----:B------:R-:W-:-:S05]  /*ac50*/  VIADD R0, R7, 0x1 ;  /* 0x0000000107007836 */ /* 0x000fca0000000000 */
[----:B------:R-:W-:-:S04]  /*ac60*/  ISETP.NE.AND P1, PT, R0, 0x14, PT ;  /* 0x000000140000780c */ /* 0x000fc80003f25270 */
[----:B------:R-:W-:Y:S02]  /*ac70*/  SEL R3, RZ, 0x1, P1 ;  /* 0x00000001ff037807 */ /* 0x000fe40000800000 */
[----:B------:R-:W-:Y:S02]  /*ac80*/  SEL R7, R0, RZ, P1 ;  /* 0x000000ff00077207 */ /* 0x000fe40000800000 */
[----:B0-----:R-:W-:-:S03]  /*ac90*/  LOP3.LUT R9, R6, R3, RZ, 0x3c, !PT ;  /* 0x0000000306097212 */ /* 0x001fc600078e3cff */
[----:B------:R-:W-:Y:S01]  /*aca0*/  IMAD R11, R7, 0x8, R2 ;  /* 0x00000008070b7824 */ /* 0x000fe200078e0202 */
[----:B------:R-:W-:Y:S01]  /*acb0*/  SHF.L.U32 R6, R9, 0x1f, RZ ;  /* 0x0000001f09067819 */ /* 0x000fe200000006ff */
[----:B-1----:R-:W-:Y:S06]  /*acc0*/  @!P0 BRA `(.L_x_264) ;  /* 0x0000000800108947 */ /* 0x002fec0003800000 */
.L_x_291:
[----:B------:R-:W1:Y:S01]  /*acd0*/  SYNCS.PHASECHK.TRANS64.TRYWAIT P0, [R11+URZ], R6 ;  /* 0x000000060b0075a7 */ /* 0x000e62000800017f */
[----:B------:R-:W-:-:S05]  /*ace0*/  VIADD R0, R7, 0x1 ;  /* 0x0000000107007836 */ /* 0x000fca0000000000 */
[----:B------:R-:W-:-:S04]  /*acf0*/  ISETP.NE.AND P1, PT, R0, 0x14, PT ;  /* 0x000000140000780c */ /* 0x000fc80003f25270 */
[----:B------:R-:W-:Y:S02]  /*ad00*/  SEL R4, RZ, 0x1, P1 ;  /* 0x00000001ff047807 */ /* 0x000fe40000800000 */
[----:B------:R-:W-:Y:S02]  /*ad10*/  SEL R3, R0, RZ, P1 ;  /* 0x000000ff00037207 */ /* 0x000fe40000800000 */
[----:B------:R-:W-:Y:S01]  /*ad20*/  LOP3.LUT R0, R9, R4, RZ, 0x3c, !PT ;  /* 0x0000000409007212 */ /* 0x000fe200078e3cff */
[----:B-1----:R-:W-:Y:S06]  /*ad30*/  @!P0 BRA `(.L_x_265) ;  /* 0x0000000800088947 */ /* 0x002fec0003800000 */
.L_x_292:
[----:B------:R-:W-:Y:S01]  /*ad40*/  IMAD R3, R3, 0x8, R2 ;  /* 0x0000000803037824 */ /* 0x000fe200078e0202 */
[----:B------:R-:W-:-:S07]  /*ad50*/  SHF.L.U32 R0, R0, 0x1f, RZ ;  /* 0x0000001f00007819 */ /* 0x000fce00000006ff */
.L_x_266:
[----:B--2---:R2:W3:Y:S02]  /*ad60*/  SYNCS.PHASECHK.TRANS64.TRYWAIT P0, [R3+URZ], R0 ;  /* 0x00000000030075a7 */ /* 0x0044e4000800017f */
[----:B---3--:R-:W-:Y:S05]  /*ad70*/  @!P0 NANOSLEEP.SYNCS 0x989680 ;  /* 0x009896800000895d */ /* 0x008fea0003900000 */
[----:B------:R-:W3:Y:S02]  /*ad80*/  @!P0 SYNCS.PHASECHK.TRANS64 P0, [R3+URZ], R0 ;  /* 0x00000000030085a7 */ /* 0x000ee4000800007f */
[----:B---3--:R-:W-:Y:S05]  /*ad90*/  @!P0 BRA `(.L_x_266) ;  /* 0xfffffffc00f08947 */ /* 0x008fea000383ffff */
.L_x_245:
[----:B------:R-:W-:Y:S05]  /*ada0*/  BSYNC B0 ;  /* 0x0000000000007941 */ /* 0x000fea0003800000 */
.L_x_244:
[----:B------:R-:W-:Y:S05]  /*adb0*/  EXIT ;  /* 0x000000000000794d */ /* 0x000fea0003800000 */
.L_x_22:
[----:B---3--:R3:W4:Y:S02]  /*adc0*/  SYNCS.PHASECHK.TRANS64.TRYWAIT P1, [R3+URZ], R0 ;  /* 0x00000000030075a7 */ /* 0x008724000802017f */
[----:B----4-:R-:W-:Y:S05]  /*add0*/  @!P1 NANOSLEEP.SYNCS 0x989680 ;  /* 0x009896800000995d */ /* 0x010fea0003900000 */
[----:B------:R-:W4:Y:S02]  /*ade0*/  @!P1 SYNCS.PHASECHK.TRANS64 P1, [R3+URZ], R0 ;  /* 0x00000000030095a7 */ /* 0x000f24000802007f */
[----:B----4-:R-:W-:Y:S05]  /*adf0*/  @!P1 BRA `(.L_x_22) ;  /* 0xfffffffc00f09947 */ /* 0x010fea000383ffff */
[----:B------:R-:W-:Y:S05]  /*ae00*/  BRA `(.L_x_21) ;  /* 0xffffff68003c7947 */ /* 0x000fea000383ffff */
.L_x_27:
[----:B-1----:R-:W-:-:S04]  /*ae10*/  IMAD.U32 R6, RZ, RZ, UR4 ;  /* 0x00000004ff067e24 */ /* 0x002fc8000f8e00ff */
[----:B------:R1:W2:Y:S03]  /*ae20*/  SYNCS.PHASECHK.TRANS64.TRYWAIT P1, [R6+URZ], R5 ;  /* 0x00000005060075a7 */ /* 0x0002a6000802017f */
[----:B--2---:R-:W-:Y:S05]  /*ae30*/  @!P1 NANOSLEEP.SYNCS 0x989680 ;  /* 0x009896800000995d */ /* 0x004fea0003900000 */
[----:B------:R-:W2:Y:S02]  /*ae40*/  @!P1 SYNCS.PHASECHK.TRANS64 P1, [R6+URZ], R5 ;  /* 0x00000005060095a7 */ /* 0x000ea4000802007f */
[----:B--2---:R-:W-:Y:S05]  /*ae50*/  @!P1 BRA `(.L_x_27) ;  /* 0xfffffffc00ec9947 */ /* 0x004fea000383ffff */
[----:B------:R-:W-:Y:S05]  /*ae60*/  BRA `(.L_x_26) ;  /* 0xffffff6800cc7947 */ /* 0x000fea000383ffff */
.L_x_232:
[----:B------:R-:W-:Y:S01]  /*ae70*/  BSSY B1, `(.L_x_267) ;  /* 0x0000006000017945 */ /* 0x000fe20003800000 */
[----:B------:R-:W-:-:S07]  /*ae80*/  IMAD.MOV.U32 R15, RZ, RZ, -0x1 ;  /* 0xffffffffff0f7424 */ /* 0x000fce00078e00ff */
[----:B------:R-:W-:Y:S05]  /*ae90*/  WARPSYNC.COLLECTIVE R15, `(.L_x_268) ;  /* 0x000000000f0c7348 */ /* 0x000fea0003c00000 */
[----:B------:R-:W-:Y:S02]  /*aea0*/  ELECT P6, UR62, PT ;  /* 0x00000000003e782f */ /* 0x000fe400038c0000 */
[----:B------:R-:W-:Y:S01]  /*aeb0*/  MOV R14, UR62 ;  /* 0x0000003e000e7c02 */ /* 0x000fe20008000f00 */
[----:B------:R-:W-:Y:S10]  /*aec0*/  ENDCOLLECTIVE ;  /* 0x000000000000791b */ /* 0x000ff40003800000 */
.L_x_268:
[----:B------:R-:W-:Y:S05]  /*aed0*/  BSYNC B1 ;  /* 0x0000000000017941 */ /* 0x000fea0003800000 */
.L_x_267:
[----:B------:R-:W-:Y:S05]  /*aee0*/  BRA `(.L_x_269) ;  /* 0xffffffe400f87947 */ /* 0x000fea000383ffff */
.L_x_235:
[----:B0-----:R0:W1:Y:S02]  /*aef0*/  SYNCS.PHASECHK.TRANS64.TRYWAIT P0, [R20+URZ+0xa0], R7 ;  /* 0x0000a007140075a7 */ /* 0x001064000800017f */
[----:B-1----:R-:W-:Y:S05]  /*af00*/  @!P0 NANOSLEEP.SYNCS 0x989680 ;  /* 0x009896800000895d */ /* 0x002fea0003900000 */
[----:B------:R-:W1:Y:S02]  /*af10*/  @!P0 SYNCS.PHASECHK.TRANS64 P0, [R20+URZ+0xa0], R7 ;  /* 0x0000a007140085a7 */ /* 0x000e64000800007f */
[----:B-1----:R-:W-:Y:S05]  /*af20*/  @!P0 BRA `(.L_x_235) ;  /* 0xfffffffc00f08947 */ /* 0x002fea000383ffff */
[----:B------:R-:W-:Y:S05]  /*af30*/  BRA `(.L_x_270) ;  /* 0xffffffe800347947 */ /* 0x000fea000383ffff */
.L_x_243:
[----:B------:R-:W-:Y:S01]  /*af40*/  BSSY B0, `(.L_x_271) ;  /* 0x0000006000007945 */ /* 0x000fe20003800000 */
[----:B------:R-:W-:-:S07]  /*af50*/  IMAD.MOV.U32 R15, RZ, RZ, -0x1 ;  /* 0xffffffffff0f7424 */ /* 0x000fce00078e00ff */
[----:B------:R-:W-:Y:S05]  /*af60*/  WARPSYNC.COLLECTIVE R15, `(.L_x_272) ;  /* 0x000000000f0c7348 */ /* 0x000fea0003c00000 */
[----:B------:R-:W-:Y:S02]  /*af70*/  ELECT P6, UR62, PT ;  /* 0x00000000003e782f */ /* 0x000fe400038c0000 */
[----:B------:R-:W-:Y:S01]  /*af80*/  MOV R14, UR62 ;  /* 0x0000003e000e7c02 */ /* 0x000fe20008000f00 */
[----:B------:R-:W-:Y:S10]  /*af90*/  ENDCOLLECTIVE ;  /* 0x000000000000791b */ /* 0x000ff40003800000 */
.L_x_272:
[----:B------:R-:W-:Y:S05]  /*afa0*/  BSYNC B0 ;  /* 0x0000000000007941 */ /* 0x000fea0003800000 */
.L_x_271:
[----:B------:R-:W-:Y:S05]  /*afb0*/  BRA `(.L_x_273) ;  /* 0xfffffff0008c7947 */ /* 0x000fea000383ffff */
.L_x_247:
[----:B0-----:R0:W1:Y:S02]  /*afc0*/  SYNCS.PHASECHK.TRANS64.TRYWAIT P0, [R7+URZ], R4 ;  /* 0x00000004070075a7 */ /* 0x001064000800017f */
[----:B-1----:R-:W-:Y:S05]  /*afd0*/  @!P0 NANOSLEEP.SYNCS 0x989680 ;  /* 0x009896800000895d */ /* 0x002fea0003900000 */
[----:B------:R-:W1:Y:S02]  /*afe0*/  @!P0 SYNCS.PHASECHK.TRANS64 P0, [R7+URZ], R4 ;  /* 0x00000004070085a7 */ /* 0x000e64000800007f */
[----:B-1----:R-:W-:Y:S05]  /*aff0*/  @!P0 BRA `(.L_x_247) ;  /* 0xfffffffc00f08947 */ /* 0x002fea000383ffff */
[----:B------:R-:W-:Y:S05]  /*b000*/  BRA `(.L_x_274) ;  /* 0xfffffff000cc7947 */ /* 0x000fea000383ffff */
.L_x_248:
[----:B0-----:R0:W1:Y:S02]  /*b010*/  SYNCS.PHASECHK.TRANS64.TRYWAIT P0, [R8+URZ], R5 ;  /* 0x00000005080075a7 */ /* 0x001064000800017f */
[----:B-1----:R-:W-:Y:S05]  /*b020*/  @!P0 NANOSLEEP.SYNCS 0x989680 ;  /* 0x009896800000895d */ /* 0x002fea0003900000 */
[----:B------:R-:W1:Y:S02]  /*b030*/  @!P0 SYNCS.PHASECHK.TRANS64 P0, [R8+URZ], R5 ;  /* 0x00000005080085a7 */ /* 0x000e64000800007f */
[----:B-1----:R-:W-:Y:S05]  /*b040*/  @!P0 BRA `(.L_x_248) ;  /* 0xfffffffc00f08947 */ /* 0x002fea000383ffff */
[----:B------:R-:W-:Y:S05]  /*b050*/  BRA `(.L_x_275) ;  /* 0xfffffff000dc7947 */ /* 0x000fea000383ffff */
.L_x_249:
[----:B0-----:R0:W1:Y:S02]  /*b060*/  SYNCS.PHASECHK.TRANS64.TRYWAIT P0, [R9+URZ], R4 ;  /* 0x00000004090075a7 */ /* 0x001064000800017f */
[----:B-1----:R-:W-:Y:S05]  /*b070*/  @!P0 NANOSLEEP.SYNCS 0x989680 ;  /* 0x009896800000895d */ /* 0x002fea0003900000 */
[----:B------:R-:W1:Y:S02]  /*b080*/  @!P0 SYNCS.PHASECHK.TRANS64 P0, [R9+URZ], R4 ;  /* 0x00000004090085a7 */ /* 0x000e64000800007f */
[----:B-1----:R-:W-:Y:S05]  /*b090*/  @!P0 BRA `(.L_x_249) ;  /* 0xfffffffc00f08947 */ /* 0x002fea000383ffff */
[----:B------:R-:W-:Y:S05]  /*b0a0*/  BRA `(.L_x_276) ;  /* 0xfffffff000ec7947 */ /* 0x000fea000383ffff */
.L_x_250:
[----:B0-----:R0:W1:Y:S02]  /*b0b0*/  SYNCS.PHASECHK.TRANS64.TRYWAIT P0, [R8+URZ], R5 ;  /* 0x00000005080075a7 */ /* 0x001064000800017f */
[----:B-1----:R-:W-:Y:S05]  /*b0c0*/  @!P0 NANOSLEEP.SYNCS 0x989680 ;  /* 0x009896800000895d */ /* 0x002fea0003900000 */
[----:B------:R-:W1:Y:S02]  /*b0d0*/  @!P0 SYNCS.PHASECHK.TRANS64 P0, [R8+URZ], R5 ;  /* 0x00000005080085a7 */ /* 0x000e64000800007f */
[----:B-1----:R-:W-:Y:S05]  /*b0e0*/  @!P0 BRA `(.L_x_250) ;  /* 0xfffffffc00f08947 */ /* 0x002fea000383ffff */
[----:B------:R-:W-:Y:S05]  /*b0f0*/  BRA `(.L_x_277) ;  /* 0xfffffff000fc7947 */ /* 0x000fea000383ffff */
.L_x_251:
[----:B0-----:R0:W1:Y:S02]  /*b100*/  SYNCS.PHASECHK.TRANS64.TRYWAIT P0, [R9+URZ], R4 ;  /* 0x00000004090075a7 */ /* 0x001064000800017f */
[----:B-1----:R-:W-:Y:S05]  /*b110*/  @!P0 NANOSLEEP.SYNCS 0x989680 ;  /* 0x009896800000895d */ /* 0x002fea0003900000 */
[----:B------:R-:W1:Y:S02]  /*b120*/  @!P0 SYNCS.PHASECHK.TRANS64 P0, [R9+URZ], R4 ;  /* 0x00000004090085a7 */ /* 0x000e64000800007f */
[----:B-1----:R-:W-:Y:S05]  /*b130*/  @!P0 BRA `(.L_x_251) ;  /* 0xfffffffc00f08947 */ /* 0x002fea000383ffff */
[----:B------:R-:W-:Y:S05]  /*b140*/  BRA `(.L_x_278) ;  /* 0xfffffff4000c7947 */ /* 0x000fea000383ffff */
.L_x_252:
[----:B0-----:R0:W1:Y:S02]  /*b150*/  SYNCS.PHASECHK.TRANS64.TRYWAIT P0, [R8+URZ], R5 ;  /* 0x00000005080075a7 */ /* 0x001064000800017f */
[----:B-1----:R-:W-:Y:S05]  /*b160*/  @!P0 NANOSLEEP.SYNCS 0x989680 ;  /* 0x009896800000895d */ /* 0x002fea0003900000 */
[----:B------:R-:W1:Y:S02]  /*b170*/  @!P0 SYNCS.PHASECHK.TRANS64 P0, [R8+URZ], R5 ;  /* 0x00000005080085a7 */ /* 0x000e64000800007f */
[----:B-1----:R-:W-:Y:S05]  /*b180*/  @!P0 BRA `(.L_x_252) ;  /* 0xfffffffc00f08947 */ /* 0x002fea000383ffff */
[----:B------:R-:W-:Y:S05]  /*b190*/  BRA `(.L_x_279) ;  /* 0xfffffff4001c7947 */ /* 0x000fea000383ffff */
.L_x_253:
[----:B0-----:R0:W1:Y:S02]  /*b1a0*/  SYNCS.PHASECHK.TRANS64.TRYWAIT P0, [R9+URZ], R4 ;  /* 0x00000004090075a7 */ /* 0x001064000800017f */
[----:B-1----:R-:W-:Y:S05]  /*b1b0*/  @!P0 NANOSLEEP.SYNCS 0x989680 ;  /* 0x009896800000895d */ /* 0x002fea0003900000 */
[----:B------:R-:W1:Y:S02]  /*b1c0*/  @!P0 SYNCS.PHASECHK.TRANS64 P0, [R9+URZ], R4 ;  /* 0x00000004090085a7 */ /* 0x000e64000800007f */
[----:B-1----:R-:W-:Y:S05]  /*b1d0*/  @!P0 BRA `(.L_x_253) ;  /* 0xfffffffc00f08947 */ /* 0x002fea000383ffff */
[----:B------:R-:W-:Y:S05]  /*b1e0*/  BRA `(.L_x_280) ;  /* 0xfffffff4002c7947 */ /* 0x000fea000383ffff */
.L_x_254:
[----:B0-----:R0:W1:Y:S02]  /*b1f0*/  SYNCS.PHASECHK.TRANS64.TRYWAIT P0, [R8+URZ], R5 ;  /* 0x00000005080075a7 */ /* 0x001064000800017f */
[----:B-1----:R-:W-:Y:S05]  /*b200*/  @!P0 NANOSLEEP.SYNCS 0x989680 ;  /* 0x009896800000895d */ /* 0x002fea0003900000 */
[----:B------:R-:W1:Y:S02]  /*b210*/  @!P0 SYNCS.PHASECHK.TRANS64 P0, [R8+URZ], R5 ;  /* 0x00000005080085a7 */ /* 0x000e64000800007f */
[----:B-1----:R-:W-:Y:S05]  /*b220*/  @!P0 BRA `(.L_x_254) ;  /* 0xfffffffc00f08947 */ /* 0x002fea000383ffff */
[----:B------:R-:W-:Y:S05]  /*b230*/  BRA `(.L_x_281) ;  /* 0xfffffff4003c7947 */ /* 0x000fea000383ffff */
.L_x_255:
[----:B0-----:R0:W1:Y:S02]  /*b240*/  SYNCS.PHASECHK.TRANS64.TRYWAIT P0, [R9+URZ], R4 ;  /* 0x00000004090075a7 */ /* 0x001064000800017f */
[----:B-1----:R-:W-:Y:S05]  /*b250*/  @!P0 NANOSLEEP.SYNCS 0x989680 ;  /* 0x009896800000895d */ /* 0x002fea0003900000 */
[----:B------:R-:W1:Y:S02]  /*b260*/  @!P0 SYNCS.PHASECHK.TRANS64 P0, [R9+URZ], R4 ;  /* 0x00000004090085a7 */ /* 0x000e64000800007f */
[----:B-1----:R-:W-:Y:S05]  /*b270*/  @!P0 BRA `(.L_x_255) ;  /* 0xfffffffc00f08947 */ /* 0x002fea000383ffff */
[----:B------:R-:W-:Y:S05]  /*b280*/  BRA `(.L_x_282) ;  /* 0xfffffff4004c7947 */ /* 0x000fea000383ffff */
.L_x_256:
[----:B0-----:R0:W1:Y:S02]  /*b290*/  SYNCS.PHASECHK.TRANS64.TRYWAIT P0, [R8+URZ], R5 ;  /* 0x00000005080075a7 */ /* 0x001064000800017f */
[----:B-1----:R-:W-:Y:S05]  /*b2a0*/  @!P0 NANOSLEEP.SYNCS 0x989680 ;  /* 0x009896800000895d */ /* 0x002fea0003900000 */
[----:B------:R-:W1:Y:S02]  /*b2b0*/  @!P0 SYNCS.PHASECHK.TRANS64 P0, [R8+URZ], R5 ;  /* 0x00000005080085a7 */ /* 0x000e64000800007f */
[----:B-1----:R-:W-:Y:S05]  /*b2c0*/  @!P0 BRA `(.L_x_256) ;  /* 0xfffffffc00f08947 */ /* 0x002fea000383ffff */
[----:B------:R-:W-:Y:S05]  /*b2d0*/  BRA `(.L_x_283) ;  /* 0xfffffff4005c7947 */ /* 0x000fea000383ffff */
.L_x_257:
[----:B0-----:R0:W1:Y:S02]  /*b2e0*/  SYNCS.PHASECHK.TRANS64.TRYWAIT P0, [R9+URZ], R4 ;  /* 0x00000004090075a7 */ /* 0x001064000800017f */
[----:B-1----:R-:W-:Y:S05]  /*b2f0*/  @!P0 NANOSLEEP.SYNCS 0x989680 ;  /* 0x009896800000895d */ /* 0x002fea0003900000 */
[----:B------:R-:W1:Y:S02]  /*b300*/  @!P0 SYNCS.PHASECHK.TRANS64 P0, [R9+URZ], R4 ;  /* 0x00000004090085a7 */ /* 0x000e64000800007f */
[----:B-1----:R-:W-:Y:S05]  /*b310*/  @!P0 BRA `(.L_x_257) ;  /* 0xfffffffc00f08947 */ /* 0x002fea000383ffff */
[----:B------:R-:W-:Y:S05]  /*b320*/  BRA `(.L_x_284) ;  /* 0xfffffff4006c7947 */ /* 0x000fea000383ffff */
.L_x_258:
[----:B0-----:R0:W1:Y:S02]  /*b330*/  SYNCS.PHASECHK.TRANS64.TRYWAIT P0, [R8+URZ], R5 ;  /* 0x00000005080075a7 */ /* 0x001064000800017f */
[----:B-1----:R-:W-:Y:S05]  /*b340*/  @!P0 NANOSLEEP.SYNCS 0x989680 ;  /* 0x009896800000895d */ /* 0x002fea0003900000 */
[----:B------:R-:W1:Y:S02]  /*b350*/  @!P0 SYNCS.PHASECHK.TRANS64 P0, [R8+URZ], R5 ;  /* 0x00000005080085a7 */ /* 0x000e64000800007f */
[----:B-1----:R-:W-:Y:S05]  /*b360*/  @!P0 BRA `(.L_x_258) ;  /* 0xfffffffc00f08947 */ /* 0x002fea000383ffff */
[----:B------:R-:W-:Y:S05]  /*b370*/  BRA `(.L_x_285) ;  /* 0xfffffff4007c7947 */ /* 0x000fea000383ffff */
.L_x_259:
[----:B0-----:R0:W1:Y:S02]  /*b380*/  SYNCS.PHASECHK.TRANS64.TRYWAIT P0, [R9+URZ], R4 ;  /* 0x00000004090075a7 */ /* 0x001064000800017f */
[----:B-1----:R-:W-:Y:S05]  /*b390*/  @!P0 NANOSLEEP.SYNCS 0x989680 ;  /* 0x009896800000895d */ /* 0x002fea0003900000 */
[----:B------:R-:W1:Y:S02]  /*b3a0*/  @!P0 SYNCS.PHASECHK.TRANS64 P0, [R9+URZ], R4 ;  /* 0x00000004090085a7 */ /* 0x000e64000800007f */
[----:B-1----:R-:W-:Y:S05]  /*b3b0*/  @!P0 BRA `(.L_x_259) ;  /* 0xfffffffc00f08947 */ /* 0x002fea000383ffff */
[----:B------:R-:W-:Y:S05]  /*b3c0*/  BRA `(.L_x_286) ;  /* 0xfffffff4008c7947 */ /* 0x000fea000383ffff */
.L_x_260:
[----:B0-----:R0:W1:Y:S02]  /*b3d0*/  SYNCS.PHASECHK.TRANS64.TRYWAIT P0, [R8+URZ], R5 ;  /* 0x00000005080075a7 */ /* 0x001064000800017f */
[----:B-1----:R-:W-:Y:S05]  /*b3e0*/  @!P0 NANOSLEEP.SYNCS 0x989680 ;  /* 0x009896800000895d */ /* 0x002fea0003900000 */
[----:B------:R-:W1:Y:S02]  /*b3f0*/  @!P0 SYNCS.PHASECHK.TRANS64 P0, [R8+URZ], R5 ;  /* 0x00000005080085a7 */ /* 0x000e64000800007f */
[----:B-1----:R-:W-:Y:S05]  /*b400*/  @!P0 BRA `(.L_x_260) ;  /* 0xfffffffc00f08947 */ /* 0x002fea000383ffff */
[----:B------:R-:W-:Y:S05]  /*b410*/  BRA `(.L_x_287) ;  /* 0xfffffff4009c7947 */ /* 0x000fea000383ffff */
.L_x_261:
[----:B0-----:R0:W1:Y:S02]  /*b420*/  SYNCS.PHASECHK.TRANS64.TRYWAIT P0, [R9+URZ], R4 ;  /* 0x00000004090075a7 */ /* 0x001064000800017f */
[----:B-1----:R-:W-:Y:S05]  /*b430*/  @!P0 NANOSLEEP.SYNCS 0x989680 ;  /* 0x009896800000895d */ /* 0x002fea0003900000 */
[----:B------:R-:W1:Y:S02]  /*b440*/  @!P0 SYNCS.PHASECHK.TRANS64 P0, [R9+URZ], R4 ;  /* 0x00000004090085a7 */ /* 0x000e64000800007f */
[----:B-1----:R-:W-:Y:S05]  /*b450*/  @!P0 BRA `(.L_x_261) ;  /* 0xfffffffc00f08947 */ /* 0x002fea000383ffff */
[----:B------:R-:W-:Y:S05]  /*b460*/  BRA `(.L_x_288) ;  /* 0xfffffff400ac7947 */ /* 0x000fea000383ffff */
.L_x_262:
[----:B0-----:R0:W1:Y:S02]  /*b470*/  SYNCS.PHASECHK.TRANS64.TRYWAIT P0, [R8+URZ], R5 ;  /* 0x00000005080075a7 */ /* 0x001064000800017f */
[----:B-1----:R-:W-:Y:S05]  /*b480*/  @!P0 NANOSLEEP.SYNCS 0x989680 ;  /* 0x009896800000895d */ /* 0x002fea0003900000 */
[----:B------:R-:W1:Y:S02]  /*b490*/  @!P0 SYNCS.PHASECHK.TRANS64 P0, [R8+URZ], R5 ;  /* 0x00000005080085a7 */ /* 0x000e64000800007f */
[----:B-1----:R-:W-:Y:S05]  /*b4a0*/  @!P0 BRA `(.L_x_262) ;  /* 0xfffffffc00f08947 */ /* 0x002fea000383ffff */
[----:B------:R-:W-:Y:S05]  /*b4b0*/  BRA `(.L_x_289) ;  /* 0xfffffff400bc7947 */ /* 0x000fea000383ffff */
.L_x_263:
[----:B0-----:R0:W1:Y:S02]  /*b4c0*/  SYNCS.PHASECHK.TRANS64.TRYWAIT P0, [R9+URZ], R4 ;  /* 0x00000004090075a7 */ /* 0x001064000800017f */
[----:B-1----:R-:W-:Y:S05]  /*b4d0*/  @!P0 NANOSLEEP.SYNCS 0x989680 ;  /* 0x009896800000895d */ /* 0x002fea0003900000 */
[----:B------:R-:W1:Y:S02]  /*b4e0*/  @!P0 SYNCS.PHASECHK.TRANS64 P0, [R9+URZ], R4 ;  /* 0x00000004090085a7 */ /* 0x000e64000800007f */
[----:B-1----:R-:W-:Y:S05]  /*b4f0*/  @!P0 BRA `(.L_x_263) ;  /* 0xfffffffc00f08947 */ /* 0x002fea000383ffff */
[----:B------:R-:W-:Y:S05]  /*b500*/  BRA `(.L_x_290) ;  /* 0xfffffff400cc7947 */ /* 0x000fea000383ffff */
.L_x_264:
[----:B0-----:R0:W1:Y:S02]  /*b510*/  SYNCS.PHASECHK.TRANS64.TRYWAIT P0, [R8+URZ], R5 ;  /* 0x00000005080075a7 */ /* 0x001064000800017f */
[----:B-1----:R-:W-:Y:S05]  /*b520*/  @!P0 NANOSLEEP.SYNCS 0x989680 ;  /* 0x009896800000895d */ /* 0x002fea0003900000 */
[----:B------:R-:W1:Y:S02]  /*b530*/  @!P0 SYNCS.PHASECHK.TRANS64 P0, [R8+URZ], R5 ;  /* 0x00000005080085a7 */ /* 0x000e64000800007f */
[----:B-1----:R-:W-:Y:S05]  /*b540*/  @!P0 BRA `(.L_x_264) ;  /* 0xfffffffc00f08947 */ /* 0x002fea000383ffff */
[----:B------:R-:W-:Y:S05]  /*b550*/  BRA `(.L_x_291) ;  /* 0xfffffff400dc7947 */ /* 0x000fea000383ffff */
.L_x_265:
[----:B-1----:R1:W2:Y:S02]  /*b560*/  SYNCS.PHASECHK.TRANS64.TRYWAIT P0, [R11+URZ], R6 ;  /* 0x000000060b0075a7 */ /* 0x0022a4000800017f */
[----:B--2---:R-:W-:Y:S05]  /*b570*/  @!P0 NANOSLEEP.SYNCS 0x989680 ;  /* 0x009896800000895d */ /* 0x004fea0003900000 */
[----:B------:R-:W2:Y:S02]  /*b580*/  @!P0 SYNCS.PHASECHK.TRANS64 P0, [R11+URZ], R6 ;  /* 0x000000060b0085a7 */ /* 0x000ea4000800007f */
[----:B--2---:R-:W-:Y:S05]  /*b590*/  @!P0 BRA `(.L_x_265) ;  /* 0xfffffffc00f08947 */ /* 0x004fea000383ffff */
[----:B------:R-:W-:Y:S05]  /*b5a0*/  BRA `(.L_x_292) ;  /* 0xfffffff400e47947 */ /* 0x000fea000383ffff */
.L_x_293:
[----:B------:R-:W-:-:S00]  /*b5b0*/  BRA `(.L_x_293) ;  /* 0xfffffffc00fc7947 */ /* 0x000fc0000383ffff */
[----:B------:R-:W-:-:S00]  /*b5c0*/  NOP ;  /* 0x0000000000007918 */ /* 0x000fc00000000000 */
        /* <DEDUP_REMOVED lines=11> */
.L_x_294:


//--------------------- .nv.global.init           --------------------------
	.section	.nv.global.init,"aw",@progbits
.nv.global.init:
	.type		$str$22,@object
	.size		$str$22,($str$23 - $str$22)
$str$22:
        /*0000*/ 	.byte	0x6b, 0x5f, 0x74, 0x69, 0x6c, 0x65, 0x5f, 0x63, 0x6f, 0x75, 0x6e, 0x74, 0x20, 0x3e, 0x3d, 0x20
        /*0010*/ 	.byte	0x31, 0x00
	.type		$str$23,@object
	.size		$str$23,(__unnamed_1 - $str$23)
$str$23:
        /*0012*/ 	.byte	0x2f, 0x74, 0x6d, 0x70, 0x2f, 0x63, 0x75, 0x74, 0x6c, 0x61, 0x73, 0x73, 0x5f, 0x73, 0x77, 0x65
        /*0022*/ 	.byte	0x65, 0x70, 0x5f, 0x73, 0x72, 0x63, 0x2f, 0x69, 0x6e, 0x63, 0x6c, 0x75, 0x64, 0x65, 0x2f, 0x63
        /*0032*/ 	.byte	0x75, 0x74, 0x6c, 0x61, 0x73, 0x73, 0x2f, 0x67, 0x65, 0x6d, 0x6d, 0x2f, 0x63, 0x6f, 0x6c, 0x6c
        /*0042*/ 	.byte	0x65, 0x63, 0x74, 0x69, 0x76, 0x65, 0x2f, 0x73, 0x6d, 0x39, 0x30, 0x5f, 0x6d, 0x6d, 0x61, 0x5f
        /*0052*/ 	.byte	0x74, 0x6d, 0x61, 0x5f, 0x67, 0x6d, 0x6d, 0x61, 0x5f, 0x73, 0x73, 0x5f, 0x77, 0x61, 0x72, 0x70
        /*0062*/ 	.byte	0x73, 0x70, 0x65, 0x63, 0x69, 0x61, 0x6c, 0x69, 0x7a, 0x65, 0x64, 0x2e, 0x68, 0x70, 0x70, 0x00
	.type		__unnamed_1,@object
	.size		__unnamed_1,(.L_0 - __unnamed_1)
__unnamed_1:
        /*0072*/ 	.byte	0x76, 0x6f, 0x69, 0x64, 0x20, 0x63, 0x75, 0x74, 0x6c, 0x61, 0x73, 0x73, 0x3a, 0x3a, 0x67, 0x65
        /* <DEDUP_REMOVED lines=180> */
        /*0bc2*/ 	.byte	0x75, 0x74, 0x65, 0x3a, 0x3a, 0x69, 0x64, 0x65, 0x6e, 0x74, 0x69, 0x74, 0x79, 0x5d, 0x00
.L_0:


//--------------------- .nv.shared._ZN7cutlass13device_kernelINS_4gemm6kernel13GemmUniversalIN4cute5tupleIJiiiiEEENS1_10collective13CollectiveMmaINS1_34MainloopSm90TmaGmmaWarpSpecializedILi20ENS5_IJNS4_1CILi2EEENSA_ILi1EEESC_EEENS1_35KernelTmaWarpSpecializedCooperativeEEENS5_IJNSA_ILi256EEENSA_ILi96EEENSA_ILi16EEEEEENS_10bfloat16_tENS5_IJlSC_lEEESK_SL_NS4_8TiledMMAINS4_8MMA_AtomIJNS4_4SM904GMMA27MMA_64x96x16_F32BF16BF16_SSILNSP_5MajorE0ELSR_0ELNSP_7ScaleInE1ELSS_1EEEEEENS4_6LayoutISD_NS5_IJSC_NSA_ILi0EEESW_EEEEENS5_IJNS4_10UnderscoreESZ_SZ_EEEEENS4_13SM90_TMA_LOADENS4_14ComposedLayoutINS4_7SwizzleILi1ELi4ELi3EEENS4_18smem_ptr_flag_bitsILi16EEENSV_INS5_IJNSA_ILi8EEESI_EEENS5_IJSI_SC_EEEEEEEvNS4_8identityENS4_23SM90_TMA_LOAD_MULTICASTES1C_vS1D_EENS_8epilogue10collective6detail29Sm90TmaWarpSpecializedAdapterINS1H_15DefaultEpilogueISK_SL_SL_NS1G_6thread17LinearCombinationISK_Li1EffLNS1L_9ScaleType4KindE0ELNS_15FloatRoundStyleE2ESK_EENS1_15EpilogueDefaultEEEEEvvEEEEvNT_6ParamsE --------------------------
	.section	.nv.shared._ZN7cutlass13device_kernelINS_4gemm6kernel13GemmUniversalIN4cute5tupleIJiiiiEEENS1_10collective13CollectiveMmaINS1_34MainloopSm90TmaGmmaWarpSpecializedILi20ENS5_IJNS4_1CILi2EEENSA_ILi1EEESC_EEENS1_35KernelTmaWarpSpecializedCooperativeEEENS5_IJNSA_ILi256EEENSA_ILi96EEENSA_ILi16EEEEEENS_10bfloat16_tENS5_IJlSC_lEEESK_SL_NS4_8TiledMMAINS4_8MMA_AtomIJNS4_4SM904GMMA27MMA_64x96x16_F32BF16BF16_SSILNSP_5MajorE0ELSR_0ELNSP_7ScaleInE1ELSS_1EEEEEENS4_6LayoutISD_NS5_IJSC_NSA_ILi0EEESW_EEEEENS5_IJNS4_10UnderscoreESZ_SZ_EEEEENS4_13SM90_TMA_LOADENS4_14ComposedLayoutINS4_7SwizzleILi1ELi4ELi3EEENS4_18smem_ptr_flag_bitsILi16EEENSV_INS5_IJNSA_ILi8EEESI_EEENS5_IJSI_SC_EEEEEEEvNS4_8identityENS4_23SM90_TMA_LOAD_MULTICASTES1C_vS1D_EENS_8epilogue10collective6detail29Sm90TmaWarpSpecializedAdapterINS1H_15DefaultEpilogueISK_SL_SL_NS1G_6thread17LinearCombinationISK_Li1EffLNS1L_9ScaleType4KindE0ELNS_15FloatRoundStyleE2ESK_EENS1_15EpilogueDefaultEEEEEvvEEEEvNT_6ParamsE,"aw",@nobits
	.sectionflags	@""
	.align	16
	.zero		1024


//--------------------- .nv.shared.reserved.0     --------------------------
	.section	.nv.shared.reserved.0,"aw",@nobits
	.weak		__nv_reservedSMEM_offset_0_alias
	.size		__nv_reservedSMEM_offset_0_alias, 0, 0
	.other		__nv_reservedSMEM_offset_0_alias,@"STO_CUDA_RESERVED_SHARED STV_DEFAULT"
__nv_reservedSMEM_offset_0_alias:
	.zero		0


//--------------------- .nv.global                --------------------------
	.section	.nv.global,"aw",@nobits
.nv.global:
	.type		_ZN39_INTERNAL_105937e4_4_k_cu_685a8517_90914cute1_E,@object
	.size		_ZN39_INTERNAL_105937e4_4_k_cu_685a8517_90914cute1_E,(_ZN39_INTERNAL_105937e4_4_k_cu_685a8517_90914cuda3std3__45__cpo6cbeginE - _ZN39_INTERNAL_105937e4_4_k_cu_685a8517_90914cute1_E)
_ZN39_INTERNAL_105937e4_4_k_cu_685a8517_90914cute1_E:
	.zero		1
	.type		_ZN39_INTERNAL_105937e4_4_k_cu_685a8517_90914cuda3std3__45__cpo6cbeginE,@object
	.size		_ZN39_INTERNAL_105937e4_4_k_cu_685a8517_90914cuda3std3__45__cpo6cbeginE,(_ZN39_INTERNAL_105937e4_4_k_cu_685a8517_90914cuda3std3__48in_placeE - _ZN39_INTERNAL_105937e4_4_k_cu_685a8517_90914cuda3std3__45__cpo6cbeginE)
_ZN39_INTERNAL_105937e4_4_k_cu_685a8517_90914cuda3std3__45__cpo6cbeginE:
	.zero		1
	.type		_ZN39_INTERNAL_105937e4_4_k_cu_685a8517_90914cuda3std3__48in_placeE,@object
	.size		_ZN39_INTERNAL_105937e4_4_k_cu_685a8517_90914cuda3std3__48in_placeE,(_ZN39_INTERNAL_105937e4_4_k_cu_685a8517_90914cuda3std6ranges3__45__cpo9iter_moveE - _ZN39_INTERNAL_105937e4_4_k_cu_685a8517_90914cuda3std3__48in_placeE)
_ZN39_INTERNAL_105937e4_4_k_cu_685a8517_90914cuda3std3__48in_placeE:
	.zero		1
	.type		_ZN39_INTERNAL_105937e4_4_k_cu_685a8517_90914cuda3std6ranges3__45__cpo9iter_moveE,@object
	.size		_ZN39_INTERNAL_105937e4_4_k_cu_685a8517_90914cuda3std6ranges3__45__cpo9iter_moveE,(_ZN39_INTERNAL_105937e4_4_k_cu_685a8517_90914cuda3std3__45__cpo5beginE - _ZN39_INTERNAL_105937e4_4_k_cu_685a8517_90914cuda3std6ranges3__45__cpo9iter_moveE)
_ZN39_INTERNAL_105937e4_4_k_cu_685a8517_90914cuda3std6ranges3__45__cpo9iter_moveE:
	.zero		1
	.type		_ZN39_INTERNAL_105937e4_4_k_cu_685a8517_90914cuda3std3__45__cpo5beginE,@object
	.size		_ZN39_INTERNAL_105937e4_4_k_cu_685a8517_90914cuda3std3__45__cpo5beginE,(_ZN39_INTERNAL_105937e4_4_k_cu_685a8517_90914cuda3std3__441_GLOBAL__N__105937e4_4_k_cu_685a8517_90916ignoreE - _ZN39_INTERNAL_105937e4_4_k_cu_685a8517_90914cuda3std3__45__cpo5beginE)
_ZN39_INTERNAL_105937e4_4_k_cu_685a8517_90914cuda3std3__45__cpo5beginE:
	.zero		1
	.type		_ZN39_INTERNAL_105937e4_4_k_cu_685a8517_90914cuda3std3__441_GLOBAL__N__105937e4_4_k_cu_685a8517_90916ignoreE,@object
	.size		_ZN39_INTERNAL_105937e4_4_k_cu_685a8517_90914cuda3std3__441_GLOBAL__N__105937e4_4_k_cu_685a8517_90916ignoreE,(_ZN39_INTERNAL_105937e4_4_k_cu_685a8517_90914cute7productE - _ZN39_INTERNAL_105937e4_4_k_cu_685a8517_90914cuda3std3__441_GLOBAL__N__105937e4_4_k_cu_685a8517_90916ignoreE)
_ZN39_INTERNAL_105937e4_4_k_cu_685a8517_90914cuda3std3__441_GLOBAL__N__105937e4_4_k_cu_685a8517_90916ignoreE:
	.zero		1
	.type		_ZN39_INTERNAL_105937e4_4_k_cu_685a8517_90914cute7productE,@object
	.size		_ZN39_INTERNAL_105937e4_4_k_cu_685a8517_90914cute7productE,(_ZN39_INTERNAL_105937e4_4_k_cu_685a8517_90914cuda3std3__45__cpo3endE - _ZN39_INTERNAL_105937e4_4_k_cu_685a8517_90914cute7productE)
_ZN39_INTERNAL_105937e4_4_k_cu_685a8517_90914cute7productE:
	.zero		1
	.type		_ZN39_INTERNAL_105937e4_4_k_cu_685a8517_90914cuda3std3__45__cpo3endE,@object
	.size		_ZN39_INTERNAL_105937e4_4_k_cu_685a8517_90914cuda3std3__45__cpo3endE,(_ZN39_INTERNAL_105937e4_4_k_cu_685a8517_90914cuda3std3__419piecewise_constructE - _ZN39_INTERNAL_105937e4_4_k_cu_685a8517_90914cuda3std3__45__cpo3endE)
_ZN39_INTERNAL_105937e4_4_k_cu_685a8517_90914cuda3std3__45__cpo3endE:
	.zero		1
	.type		_ZN39_INTERNAL_105937e4_4_k_cu_685a8517_90914cuda3std3__419piecewise_constructE,@object
	.size		_ZN39_INTERNAL_105937e4_4_k_cu_685a8517_90914cuda3std3__419piecewise_constructE,(_ZN39_INTERNAL_105937e4_4_k_cu_685a8517_90914cuda3std3__45__cpo4cendE - _ZN39_INTERNAL_105937e4_4_k_cu_685a8517_90914cuda3std3__419piecewise_constructE)
_ZN39_INTERNAL_105937e4_4_k_cu_685a8517_90914cuda3std3__419piecewise_constructE:
	.zero		1
	.type		_ZN39_INTERNAL_105937e4_4_k_cu_685a8517_90914cuda3std3__45__cpo4cendE,@object
	.size		_ZN39_INTERNAL_105937e4_4_k_cu_685a8517_90914cuda3std3__45__cpo4cendE,(_ZN39_INTERNAL_105937e4_4_k_cu_685a8517_90914cuda3std6ranges3__45__cpo4swapE - _ZN39_INTERNAL_105937e4_4_k_cu_685a8517_90914cuda3std3__45__cpo4cendE)
_ZN39_INTERNAL_105937e4_4_k_cu_685a8517_90914cuda3std3__45__cpo4cendE:
	.zero		1
	.type		_ZN39_INTERNAL_105937e4_4_k_cu_685a8517_90914cuda3std6ranges3__45__cpo4swapE,@object
	.size		_ZN39_INTERNAL_105937e4_4_k_cu_685a8517_90914cuda3std6ranges3__45__cpo4swapE,(.L_8 - _ZN39_INTERNAL_105937e4_4_k_cu_685a8517_90914cuda3std6ranges3__45__cpo4swapE)
_ZN39_INTERNAL_105937e4_4_k_cu_685a8517_90914cuda3std6ranges3__45__cpo4swapE:
	.zero		1
.L_8:


//--------------------- .nv.constant0._ZN7cutlass13device_kernelINS_4gemm6kernel13GemmUniversalIN4cute5tupleIJiiiiEEENS1_10collective13CollectiveMmaINS1_34MainloopSm90TmaGmmaWarpSpecializedILi20ENS5_IJNS4_1CILi2EEENSA_ILi1EEESC_EEENS1_35KernelTmaWarpSpecializedCooperativeEEENS5_IJNSA_ILi256EEENSA_ILi96EEENSA_ILi16EEEEEENS_10bfloat16_tENS5_IJlSC_lEEESK_SL_NS4_8TiledMMAINS4_8MMA_AtomIJNS4_4SM904GMMA27MMA_64x96x16_F32BF16BF16_SSILNSP_5MajorE0ELSR_0ELNSP_7ScaleInE1ELSS_1EEEEEENS4_6LayoutISD_NS5_IJSC_NSA_ILi0EEESW_EEEEENS5_IJNS4_10UnderscoreESZ_SZ_EEEEENS4_13SM90_TMA_LOADENS4_14ComposedLayoutINS4_7SwizzleILi1ELi4ELi3EEENS4_18smem_ptr_flag_bitsILi16EEENSV_INS5_IJNSA_ILi8EEESI_EEENS5_IJSI_SC_EEEEEEEvNS4_8identityENS4_23SM90_TMA_LOAD_MULTICASTES1C_vS1D_EENS_8epilogue10collective6detail29Sm90TmaWarpSpecializedAdapterINS1H_15DefaultEpilogueISK_SL_SL_NS1G_6thread17LinearCombinationISK_Li1EffLNS1L_9ScaleType4KindE0ELNS_15FloatRoundStyleE2ESK_EENS1_15EpilogueDefaultEEEEEvvEEEEvNT_6ParamsE --------------------------
	.section	.nv.constant0._ZN7cutlass13device_kernelINS_4gemm6kernel13GemmUniversalIN4cute5tupleIJiiiiEEENS1_10collective13CollectiveMmaINS1_34MainloopSm90TmaGmmaWarpSpecializedILi20ENS5_IJNS4_1CILi2EEENSA_ILi1EEESC_EEENS1_35KernelTmaWarpSpecializedCooperativeEEENS5_IJNSA_ILi256EEENSA_ILi96EEENSA_ILi16EEEEEENS_10bfloat16_tENS5_IJlSC_lEEESK_SL_NS4_8TiledMMAINS4_8MMA_AtomIJNS4_4SM904GMMA27MMA_64x96x16_F32BF16BF16_SSILNSP_5MajorE0ELSR_0ELNSP_7ScaleInE1ELSS_1EEEEEENS4_6LayoutISD_NS5_IJSC_NSA_ILi0EEESW_EEEEENS5_IJNS4_10UnderscoreESZ_SZ_EEEEENS4_13SM90_TMA_LOADENS4_14ComposedLayoutINS4_7SwizzleILi1ELi4ELi3EEENS4_18smem_ptr_flag_bitsILi16EEENSV_INS5_IJNSA_ILi8EEESI_EEENS5_IJSI_SC_EEEEEEEvNS4_8identityENS4_23SM90_TMA_LOAD_MULTICASTES1C_vS1D_EENS_8epilogue10collective6detail29Sm90TmaWarpSpecializedAdapterINS1H_15DefaultEpilogueISK_SL_SL_NS1G_6thread17LinearCombinationISK_Li1EffLNS1L_9ScaleType4KindE0ELNS_15FloatRoundStyleE2ESK_EENS1_15EpilogueDefaultEEEEEvvEEEEvNT_6ParamsE,"a",@progbits
	.sectionflags	@""
	.align	4
.nv.constant0._ZN7cutlass13device_kernelINS_4gemm6kernel13GemmUniversalIN4cute5tupleIJiiiiEEENS1_10collective13CollectiveMmaINS1_34MainloopSm90TmaGmmaWarpSpecializedILi20ENS5_IJNS4_1CILi2EEENSA_ILi1EEESC_EEENS1_35KernelTmaWarpSpecializedCooperativeEEENS5_IJNSA_ILi256EEENSA_ILi96EEENSA_ILi16EEEEEENS_10bfloat16_tENS5_IJlSC_lEEESK_SL_NS4_8TiledMMAINS4_8MMA_AtomIJNS4_4SM904GMMA27MMA_64x96x16_F32BF16BF16_SSILNSP_5MajorE0ELSR_0ELNSP_7ScaleInE1ELSS_1EEEEEENS4_6LayoutISD_NS5_IJSC_NSA_ILi0EEESW_EEEEENS5_IJNS4_10UnderscoreESZ_SZ_EEEEENS4_13SM90_TMA_LOADENS4_14ComposedLayoutINS4_7SwizzleILi1ELi4ELi3EEENS4_18smem_ptr_flag_bitsILi16EEENSV_INS5_IJNSA_ILi8EEESI_EEENS5_IJSI_SC_EEEEEEEvNS4_8identityENS4_23SM90_TMA_LOAD_MULTICASTES1C_vS1D_EENS_8epilogue10collective6detail29Sm90TmaWarpSpecializedAdapterINS1H_15DefaultEpilogueISK_SL_SL_NS1G_6thread17LinearCombinationISK_Li1EffLNS1L_9ScaleType4KindE0ELNS_15FloatRoundStyleE2ESK_EENS1_15EpilogueDefaultEEEEEvvEEEEvNT_6ParamsE:
	.zero		1664


//--------------------- SYMBOLS --------------------------

	.type		.nv.reservedSmem.offset0,@object
	.size		.nv.reservedSmem.offset0,0x4
	.type		__assertfail,@function
